	.target	sm_90a

	.elftype	@"ET_EXEC"


//--------------------- .note.nv.tkinfo           --------------------------
	.section	.note.nv.tkinfo,"",@"SHT_NOTE"
	.sectionflags	@"SHF_NOTE_NV_TKINFO"
	.tkinfo
        /*0018*/ 	.word	0x00000002
        /*0030*/ 	.string	""
        /*0030*/ 	.string	"ptxas"
        /*0030*/ 	.string	"Cuda compilation tools, release 13.0, V13.0.88"
        /*0030*/ 	.string	"Build cuda_13.0.r13.0/compiler.36424714_0"
        /*0030*/ 	.string	"-arch sm_90a -m 64 "



//--------------------- .note.nv.cuinfo           --------------------------
	.section	.note.nv.cuinfo,"",@"SHT_NOTE"
	.sectionflags	@"SHF_NOTE_NV_CUINFO"
        /*0018*/ 	.short	0x0002
        /*001a*/ 	.short	0x005a
        /*001c*/ 	.short	0x0082
	.zero		2


//--------------------- .nv.info                  --------------------------
	.section	.nv.info,"",@"SHT_CUDA_INFO"
	.align	4


	//----- nvinfo : EIATTR_REGCOUNT
	.align		4
        /*0000*/ 	.byte	0x04, 0x2f
        /*0002*/ 	.short	(.L_15 - .L_14)
	.align		4
.L_14:
        /*0004*/ 	.word	index@(_ZN7cutlass13device_kernelINS_4gemm6kernel13GemmUniversalIN4cute5tupleIJiiiiEEENS1_10collective13CollectiveMmaINS1_34MainloopSm90TmaGmmaWarpSpecializedILi5ENS5_IJNS4_1CILi1EEENSA_ILi2EEESB_EEENS1_35KernelTmaWarpSpecializedCooperativeEEENS5_IJNSA_ILi256EEENSA_ILi128EEENSA_ILi64EEEEEENS_6half_tENS5_IJlSB_lEEESK_SL_NS4_8TiledMMAINS4_8MMA_AtomIJNS4_4SM904GMMA26MMA_64x128x16_F32F16F16_SSILNSP_5MajorE0ELSR_0ELNSP_7ScaleInE1ELSS_1EEEEEENS4_6LayoutINS5_IJSC_SB_SB_EEENS5_IJSB_NSA_ILi0EEESX_EEEEENS5_IJNS4_10UnderscoreES10_S10_EEEEENS4_23SM90_TMA_LOAD_MULTICASTENS4_14ComposedLayoutINS4_7SwizzleILi3ELi4ELi3EEENS4_18smem_ptr_flag_bitsILi16EEENSV_INS5_IJNSA_ILi8EEESI_EEENS5_IJSI_SB_EEEEEEEvNS4_8identityENS4_13SM90_TMA_LOADES1D_vS1E_EENS_8epilogue10collective6detail29Sm90TmaWarpSpecializedAdapterINS1I_15DefaultEpilogueISK_SL_SL_NS1H_6thread17LinearCombinationISK_Li1EffLNS1M_9ScaleType4KindE0ELNS_15FloatRoundStyleE2ESK_EENS1_15EpilogueDefaultEEEEEvvEEEEvNT_6ParamsE)
        /*0008*/ 	.word	0x000000a8


	//----- nvinfo : EIATTR_FRAME_SIZE
	.align		4
.L_15:
        /*000c*/ 	.byte	0x04, 0x11
        /*000e*/ 	.short	(.L_17 - .L_16)
	.align		4
.L_16:
        /*0010*/ 	.word	index@(_ZN7cutlass13device_kernelINS_4gemm6kernel13GemmUniversalIN4cute5tupleIJiiiiEEENS1_10collective13CollectiveMmaINS1_34MainloopSm90TmaGmmaWarpSpecializedILi5ENS5_IJNS4_1CILi1EEENSA_ILi2EEESB_EEENS1_35KernelTmaWarpSpecializedCooperativeEEENS5_IJNSA_ILi256EEENSA_ILi128EEENSA_ILi64EEEEEENS_6half_tENS5_IJlSB_lEEESK_SL_NS4_8TiledMMAINS4_8MMA_AtomIJNS4_4SM904GMMA26MMA_64x128x16_F32F16F16_SSILNSP_5MajorE0ELSR_0ELNSP_7ScaleInE1ELSS_1EEEEEENS4_6LayoutINS5_IJSC_SB_SB_EEENS5_IJSB_NSA_ILi0EEESX_EEEEENS5_IJNS4_10UnderscoreES10_S10_EEEEENS4_23SM90_TMA_LOAD_MULTICASTENS4_14ComposedLayoutINS4_7SwizzleILi3ELi4ELi3EEENS4_18smem_ptr_flag_bitsILi16EEENSV_INS5_IJNSA_ILi8EEESI_EEENS5_IJSI_SB_EEEEEEEvNS4_8identityENS4_13SM90_TMA_LOADES1D_vS1E_EENS_8epilogue10collective6detail29Sm90TmaWarpSpecializedAdapterINS1I_15DefaultEpilogueISK_SL_SL_NS1H_6thread17LinearCombinationISK_Li1EffLNS1M_9ScaleType4KindE0ELNS_15FloatRoundStyleE2ESK_EENS1_15EpilogueDefaultEEEEEvvEEEEvNT_6ParamsE)
        /*0014*/ 	.word	0x00000000


	//----- nvinfo : EIATTR_MIN_STACK_SIZE
	.align		4
.L_17:
        /*0018*/ 	.byte	0x04, 0x12
        /*001a*/ 	.short	(.L_19 - .L_18)
	.align		4
.L_18:
        /*001c*/ 	.word	index@(_ZN7cutlass13device_kernelINS_4gemm6kernel13GemmUniversalIN4cute5tupleIJiiiiEEENS1_10collective13CollectiveMmaINS1_34MainloopSm90TmaGmmaWarpSpecializedILi5ENS5_IJNS4_1CILi1EEENSA_ILi2EEESB_EEENS1_35KernelTmaWarpSpecializedCooperativeEEENS5_IJNSA_ILi256EEENSA_ILi128EEENSA_ILi64EEEEEENS_6half_tENS5_IJlSB_lEEESK_SL_NS4_8TiledMMAINS4_8MMA_AtomIJNS4_4SM904GMMA26MMA_64x128x16_F32F16F16_SSILNSP_5MajorE0ELSR_0ELNSP_7ScaleInE1ELSS_1EEEEEENS4_6LayoutINS5_IJSC_SB_SB_EEENS5_IJSB_NSA_ILi0EEESX_EEEEENS5_IJNS4_10UnderscoreES10_S10_EEEEENS4_23SM90_TMA_LOAD_MULTICASTENS4_14ComposedLayoutINS4_7SwizzleILi3ELi4ELi3EEENS4_18smem_ptr_flag_bitsILi16EEENSV_INS5_IJNSA_ILi8EEESI_EEENS5_IJSI_SB_EEEEEEEvNS4_8identityENS4_13SM90_TMA_LOADES1D_vS1E_EENS_8epilogue10collective6detail29Sm90TmaWarpSpecializedAdapterINS1I_15DefaultEpilogueISK_SL_SL_NS1H_6thread17LinearCombinationISK_Li1EffLNS1M_9ScaleType4KindE0ELNS_15FloatRoundStyleE2ESK_EENS1_15EpilogueDefaultEEEEEvvEEEEvNT_6ParamsE)
        /*0020*/ 	.word	0x00000000
.L_19:


//--------------------- .nv.compat                --------------------------
	.section	.nv.compat,"",@"SHT_CUDA_COMPAT_INFO"
	.align	4
        /*0000*/ 	.byte	0x02, 0x09, 0x01, 0x00, 0x02, 0x02, 0x04, 0x00, 0x02, 0x05, 0x05, 0x00, 0x03, 0x07, 0x01, 0x01
        /*0010*/ 	.byte	0x02, 0x03, 0x01, 0x00, 0x02, 0x06, 0x01, 0x00, 0x04, 0x0b, 0x08, 0x00, 0x00, 0x00, 0x00, 0x00
        /*0020*/ 	.byte	0x00, 0x00, 0x00, 0x00


//--------------------- .nv.info._ZN7cutlass13device_kernelINS_4gemm6kernel13GemmUniversalIN4cute5tupleIJiiiiEEENS1_10collective13CollectiveMmaINS1_34MainloopSm90TmaGmmaWarpSpecializedILi5ENS5_IJNS4_1CILi1EEENSA_ILi2EEESB_EEENS1_35KernelTmaWarpSpecializedCooperativeEEENS5_IJNSA_ILi256EEENSA_ILi128EEENSA_ILi64EEEEEENS_6half_tENS5_IJlSB_lEEESK_SL_NS4_8TiledMMAINS4_8MMA_AtomIJNS4_4SM904GMMA26MMA_64x128x16_F32F16F16_SSILNSP_5MajorE0ELSR_0ELNSP_7ScaleInE1ELSS_1EEEEEENS4_6LayoutINS5_IJSC_SB_SB_EEENS5_IJSB_NSA_ILi0EEESX_EEEEENS5_IJNS4_10UnderscoreES10_S10_EEEEENS4_23SM90_TMA_LOAD_MULTICASTENS4_14ComposedLayoutINS4_7SwizzleILi3ELi4ELi3EEENS4_18smem_ptr_flag_bitsILi16EEENSV_INS5_IJNSA_ILi8EEESI_EEENS5_IJSI_SB_EEEEEEEvNS4_8identityENS4_13SM90_TMA_LOADES1D_vS1E_EENS_8epilogue10collective6detail29Sm90TmaWarpSpecializedAdapterINS1I_15DefaultEpilogueISK_SL_SL_NS1H_6thread17LinearCombinationISK_Li1EffLNS1M_9ScaleType4KindE0ELNS_15FloatRoundStyleE2ESK_EENS1_15EpilogueDefaultEEEEEvvEEEEvNT_6ParamsE --------------------------
	.section	.nv.info._ZN7cutlass13device_kernelINS_4gemm6kernel13GemmUniversalIN4cute5tupleIJiiiiEEENS1_10collective13CollectiveMmaINS1_34MainloopSm90TmaGmmaWarpSpecializedILi5ENS5_IJNS4_1CILi1EEENSA_ILi2EEESB_EEENS1_35KernelTmaWarpSpecializedCooperativeEEENS5_IJNSA_ILi256EEENSA_ILi128EEENSA_ILi64EEEEEENS_6half_tENS5_IJlSB_lEEESK_SL_NS4_8TiledMMAINS4_8MMA_AtomIJNS4_4SM904GMMA26MMA_64x128x16_F32F16F16_SSILNSP_5MajorE0ELSR_0ELNSP_7ScaleInE1ELSS_1EEEEEENS4_6LayoutINS5_IJSC_SB_SB_EEENS5_IJSB_NSA_ILi0EEESX_EEEEENS5_IJNS4_10UnderscoreES10_S10_EEEEENS4_23SM90_TMA_LOAD_MULTICASTENS4_14ComposedLayoutINS4_7SwizzleILi3ELi4ELi3EEENS4_18smem_ptr_flag_bitsILi16EEENSV_INS5_IJNSA_ILi8EEESI_EEENS5_IJSI_SB_EEEEEEEvNS4_8identityENS4_13SM90_TMA_LOADES1D_vS1E_EENS_8epilogue10collective6detail29Sm90TmaWarpSpecializedAdapterINS1I_15DefaultEpilogueISK_SL_SL_NS1H_6thread17LinearCombinationISK_Li1EffLNS1M_9ScaleType4KindE0ELNS_15FloatRoundStyleE2ESK_EENS1_15EpilogueDefaultEEEEEvvEEEEvNT_6ParamsE,"",@"SHT_CUDA_INFO"
	.sectionflags	@""
	.align	4


	//----- nvinfo : EIATTR_CUDA_API_VERSION
	.align		4
        /*0000*/ 	.byte	0x04, 0x37
        /*0002*/ 	.short	(.L_21 - .L_20)
.L_20:
        /*0004*/ 	.word	0x00000082


	//----- nvinfo : EIATTR_KPARAM_INFO
	.align		4
.L_21:
        /*0008*/ 	.byte	0x04, 0x17
        /*000a*/ 	.short	(.L_23 - .L_22)
.L_22:
        /*000c*/ 	.word	0x00000000
        /*0010*/ 	.short	0x0000
        /*0012*/ 	.short	0x0070
        /*0014*/ 	.byte	0x00, 0xf0, 0x01, 0x10


	//----- nvinfo : EIATTR_SPARSE_MMA_MASK
	.align		4
.L_23:
        /*0018*/ 	.byte	0x03, 0x50
        /*001a*/ 	.short	0x0000


	//----- nvinfo : EIATTR_MAXREG_COUNT
	.align		4
        /*001c*/ 	.byte	0x03, 0x1b
        /*001e*/ 	.short	0x00a8


	//----- nvinfo : EIATTR_NUM_BARRIERS
	.align		4
        /*0020*/ 	.byte	0x02, 0x4c
        /*0022*/ 	.byte	0x01
	.zero		1


	//----- nvinfo : EIATTR_EXTERNS
	.align		4
        /*0024*/ 	.byte	0x04, 0x0f
        /*0026*/ 	.short	(.L_25 - .L_24)


	//   ....[0]....
	.align		4
.L_24:
        /*0028*/ 	.word	index@(__assertfail)


	//----- nvinfo : EIATTR_MERCURY_ISA_VERSION
	.align		4
.L_25:
        /*002c*/ 	.byte	0x03, 0x5f
        /*002e*/ 	.short	0x0101


	//----- nvinfo : EIATTR_INT_WARP_WIDE_INSTR_OFFSETS
	.align		4
        /*0030*/ 	.byte	0x04, 0x31
        /*0032*/ 	.short	(.L_27 - .L_26)


	//   ....[0]....
.L_26:
        /*0034*/ 	.word	0x00000480


	//   ....[1]....
        /*0038*/ 	.word	0x000004a0


	//   ....[2]....
        /*003c*/ 	.word	0x00000660


	//----- nvinfo : EIATTR_COOP_GROUP_MASK_REGIDS
	.align		4
.L_27:
        /*0040*/ 	.byte	0x04, 0x29
        /*0042*/ 	.short	(.L_29 - .L_28)


	//   ....[0]....
.L_28:
        /*0044*/ 	.word	0xffffffff


	//   ....[1]....
        /*0048*/ 	.word	0xffffffff


	//   ....[2]....
        /*004c*/ 	.word	0xffffffff


	//   ....[3]....
        /*0050*/ 	.word	0xffffffff


	//   ....[4]....
        /*0054*/ 	.word	0xffffffff


	//   ....[5]....
        /*0058*/ 	.word	0xffffffff


	//----- nvinfo : EIATTR_COOP_GROUP_INSTR_OFFSETS
	.align		4
.L_29:
        /*005c*/ 	.byte	0x04, 0x28
        /*005e*/ 	.short	(.L_31 - .L_30)


	//   ....[0]....
.L_30:
        /*0060*/ 	.word	0x00000060


	//   ....[1]....
        /*0064*/ 	.word	0x00000070


	//   ....[2]....
        /*0068*/ 	.word	0x00000130


	//   ....[3]....
        /*006c*/ 	.word	0x000002e0


	//   ....[4]....
        /*0070*/ 	.word	0x000007a0


	//   ....[5]....
        /*0074*/ 	.word	0x000011f0


	//----- nvinfo : EIATTR_REG_RECONFIG
	.align		4
.L_31:
        /*0078*/ 	.byte	0x01, 0x54
	.zero		2


	//----- nvinfo : EIATTR_SYSCALL_OFFSETS
	.align		4
        /*007c*/ 	.byte	0x04, 0x46
        /*007e*/ 	.short	(.L_33 - .L_32)


	//   ....[0]....
.L_32:
        /*0080*/ 	.word	0x000013b0


	//----- nvinfo : EIATTR_MBARRIER_INSTR_OFFSETS
	.align		4
.L_33:
        /*0084*/ 	.byte	0x04, 0x39
        /*0086*/ 	.short	(.L_35 - .L_34)


	//   ....[0]....
.L_34:
        /*0088*/ 	.word	0x00000230
        /*008c*/ 	.word	0x000000ff
        /*0090*/ 	.word	0x00000000
        /*0094*/ 	.short	0x0100
        /*0096*/ 	.byte	0x08
	.zero		1


	//   ....[1]....
        /*0098*/ 	.word	0x00000240
        /*009c*/ 	.word	0x000000ff
        /*00a0*/ 	.word	0x00000028
        /*00a4*/ 	.short	0x0100
        /*00a6*/ 	.byte	0x08
	.zero		1


	//   ....[2]....
        /*00a8*/ 	.word	0x00000250
        /*00ac*/ 	.word	0x000000ff
        /*00b0*/ 	.word	0x00000008
        /*00b4*/ 	.short	0x0100
        /*00b6*/ 	.byte	0x08
	.zero		1


	//   ....[3]....
        /*00b8*/ 	.word	0x00000260
        /*00bc*/ 	.word	0x000000ff
        /*00c0*/ 	.word	0x00000030
        /*00c4*/ 	.short	0x0100
        /*00c6*/ 	.byte	0x08
	.zero		1


	//   ....[4]....
        /*00c8*/ 	.word	0x00000270
        /*00cc*/ 	.word	0x000000ff
        /*00d0*/ 	.word	0x00000010
        /*00d4*/ 	.short	0x0100
        /*00d6*/ 	.byte	0x08
	.zero		1


	//   ....[5]....
        /*00d8*/ 	.word	0x00000280
        /*00dc*/ 	.word	0x000000ff
        /*00e0*/ 	.word	0x00000038
        /*00e4*/ 	.short	0x0100
        /*00e6*/ 	.byte	0x08
	.zero		1


	//   ....[6]....
        /*00e8*/ 	.word	0x00000290
        /*00ec*/ 	.word	0x000000ff
        /*00f0*/ 	.word	0x00000018
        /*00f4*/ 	.short	0x0100
        /*00f6*/ 	.byte	0x08
	.zero		1


	//   ....[7]....
        /*00f8*/ 	.word	0x000002a0
        /*00fc*/ 	.word	0x000000ff
        /*0100*/ 	.word	0x00000040
        /*0104*/ 	.short	0x0100
        /*0106*/ 	.byte	0x08
	.zero		1


	//   ....[8]....
        /*0108*/ 	.word	0x000002b0
        /*010c*/ 	.word	0x000000ff
        /*0110*/ 	.word	0x00000020
        /*0114*/ 	.short	0x0100
        /*0116*/ 	.byte	0x08
	.zero		1


	//   ....[9]....
        /*0118*/ 	.word	0x000002c0
        /*011c*/ 	.word	0x000000ff
        /*0120*/ 	.word	0x00000048
        /*0124*/ 	.short	0x0100
        /*0126*/ 	.byte	0x08
	.zero		1


	//   ....[10]....
        /*0128*/ 	.word	0x000006e0
        /*012c*/ 	.word	0x000000ff
        /*0130*/ 	.word	0x00000060
        /*0134*/ 	.short	0x0100
        /*0136*/ 	.byte	0x06
	.zero		1


	//   ....[11]....
        /*0138*/ 	.word	0x00000750
        /*013c*/ 	.word	0x000000ff
        /*0140*/ 	.word	0x00000068
        /*0144*/ 	.short	0x0100
        /*0146*/ 	.byte	0x06
	.zero		1


	//   ....[12]....
        /*0148*/ 	.word	0x00001470
        /*014c*/ 	.word	0x00000003
        /*0150*/ 	.word	0x00000000
        /*0154*/ 	.short	0x010a
        /*0156*/ 	.byte	0x3f
	.zero		1


	//   ....[13]....
        /*0158*/ 	.word	0x000014b0
        /*015c*/ 	.word	0x00000003
        /*0160*/ 	.word	0x00000000
        /*0164*/ 	.short	0x010a
        /*0166*/ 	.byte	0x3f
	.zero		1


	//   ....[14]....
        /*0168*/ 	.word	0x000019c0
        /*016c*/ 	.word	0x00000005
        /*0170*/ 	.word	0x00000000
        /*0174*/ 	.short	0x010a
        /*0176*/ 	.byte	0x3f
	.zero		1


	//   ....[15]....
        /*0178*/ 	.word	0x00001a00
        /*017c*/ 	.word	0x00000005
        /*0180*/ 	.word	0x00000000
        /*0184*/ 	.short	0x010a
        /*0186*/ 	.byte	0x3f
	.zero		1


	//   ....[16]....
        /*0188*/ 	.word	0x00001da0
        /*018c*/ 	.word	0x00000005
        /*0190*/ 	.word	0x00000000
        /*0194*/ 	.short	0x0101
        /*0196*/ 	.byte	0x3f
	.zero		1


	//   ....[17]....
        /*0198*/ 	.word	0x00001fc0
        /*019c*/ 	.word	0x00000003
        /*01a0*/ 	.word	0x00000000
        /*01a4*/ 	.short	0x0101
        /*01a6*/ 	.byte	0x3f
	.zero		1


	//   ....[18]....
        /*01a8*/ 	.word	0x0000b800
        /*01ac*/ 	.word	0x00000016
        /*01b0*/ 	.word	0x00000028
        /*01b4*/ 	.short	0x010a
        /*01b6*/ 	.byte	0x3f
	.zero		1


	//   ....[19]....
        /*01b8*/ 	.word	0x0000bb60
        /*01bc*/ 	.word	0x00000003
        /*01c0*/ 	.word	0x00000068
        /*01c4*/ 	.short	0x0101
        /*01c6*/ 	.byte	0x3f
	.zero		1


	//   ....[20]....
        /*01c8*/ 	.word	0x0000c2b0
        /*01cc*/ 	.word	0x00000007
        /*01d0*/ 	.word	0x00000000
        /*01d4*/ 	.short	0x010a
        /*01d6*/ 	.byte	0x3f
	.zero		1


	//   ....[21]....
        /*01d8*/ 	.word	0x0000c330
        /*01dc*/ 	.word	0x00000008
        /*01e0*/ 	.word	0x00000000
        /*01e4*/ 	.short	0x010a
        /*01e6*/ 	.byte	0x3f
	.zero		1


	//   ....[22]....
        /*01e8*/ 	.word	0x0000c3c0
        /*01ec*/ 	.word	0x00000009
        /*01f0*/ 	.word	0x00000000
        /*01f4*/ 	.short	0x010a
        /*01f6*/ 	.byte	0x3f
	.zero		1


	//   ....[23]....
        /*01f8*/ 	.word	0x0000c450
        /*01fc*/ 	.word	0x00000006
        /*0200*/ 	.word	0x00000000
        /*0204*/ 	.short	0x010a
        /*0206*/ 	.byte	0x3f
	.zero		1


	//   ....[24]....
        /*0208*/ 	.word	0x0000c4e0
        /*020c*/ 	.word	0x00000003
        /*0210*/ 	.word	0x00000000
        /*0214*/ 	.short	0x010a
        /*0216*/ 	.byte	0x3f
	.zero		1


	//   ....[25]....
        /*0218*/ 	.word	0x0000c540
        /*021c*/ 	.word	0x00000003
        /*0220*/ 	.word	0x00000000
        /*0224*/ 	.short	0x010a
        /*0226*/ 	.byte	0x3f
	.zero		1


	//   ....[26]....
        /*0228*/ 	.word	0x0000c590
        /*022c*/ 	.word	0x00000005
        /*0230*/ 	.word	0x00000000
        /*0234*/ 	.short	0x010a
        /*0236*/ 	.byte	0x3f
	.zero		1


	//   ....[27]....
        /*0238*/ 	.word	0x0000c660
        /*023c*/ 	.word	0x00000016
        /*0240*/ 	.word	0x00000028
        /*0244*/ 	.short	0x010a
        /*0246*/ 	.byte	0x3f
	.zero		1


	//   ....[28]....
        /*0248*/ 	.word	0x0000c730
        /*024c*/ 	.word	0x00000007
        /*0250*/ 	.word	0x00000000
        /*0254*/ 	.short	0x010a
        /*0256*/ 	.byte	0x3f
	.zero		1


	//   ....[29]....
        /*0258*/ 	.word	0x0000c780
        /*025c*/ 	.word	0x00000008
        /*0260*/ 	.word	0x00000000
        /*0264*/ 	.short	0x010a
        /*0266*/ 	.byte	0x3f
	.zero		1


	//   ....[30]....
        /*0268*/ 	.word	0x0000c7d0
        /*026c*/ 	.word	0x00000009
        /*0270*/ 	.word	0x00000000
        /*0274*/ 	.short	0x010a
        /*0276*/ 	.byte	0x3f
	.zero		1


	//   ....[31]....
        /*0278*/ 	.word	0x0000c820
        /*027c*/ 	.word	0x00000006
        /*0280*/ 	.word	0x00000000
        /*0284*/ 	.short	0x010a
        /*0286*/ 	.byte	0x3f
	.zero		1


	//----- nvinfo : EIATTR_NUM_MBARRIERS
	.align		4
.L_35:
        /*0288*/ 	.byte	0x03, 0x38
        /*028a*/ 	.short	0x000c


	//----- nvinfo : EIATTR_EXIT_INSTR_OFFSETS
	.align		4
        /*028c*/ 	.byte	0x04, 0x1c
        /*028e*/ 	.short	(.L_37 - .L_36)


	//   ....[0]....
.L_36:
        /*0290*/ 	.word	0x00000900


	//   ....[1]....
        /*0294*/ 	.word	0x00001120


	//   ....[2]....
        /*0298*/ 	.word	0x0000af20


	//   ....[3]....
        /*029c*/ 	.word	0x0000b480


	//   ....[4]....
        /*02a0*/ 	.word	0x0000c530


	//----- nvinfo : EIATTR_MAX_THREADS
	.align		4
.L_37:
        /*02a4*/ 	.byte	0x04, 0x05
        /*02a6*/ 	.short	(.L_39 - .L_38)
.L_38:
        /*02a8*/ 	.word	0x00000180
        /*02ac*/ 	.word	0x00000001
        /*02b0*/ 	.word	0x00000001


	//----- nvinfo : EIATTR_CRS_STACK_SIZE
	.align		4
.L_39:
        /*02b4*/ 	.byte	0x04, 0x1e
        /*02b6*/ 	.short	(.L_41 - .L_40)
.L_40:
        /*02b8*/ 	.word	0x00000000


	//----- nvinfo : EIATTR_CBANK_PARAM_SIZE
	.align		4
.L_41:
        /*02bc*/ 	.byte	0x03, 0x19
        /*02be*/ 	.short	0x0470


	//----- nvinfo : EIATTR_PARAM_CBANK
	.align		4
        /*02c0*/ 	.byte	0x04, 0x0a
        /*02c2*/ 	.short	(.L_43 - .L_42)
	.align		4
.L_42:
        /*02c4*/ 	.word	index@(.nv.constant0._ZN7cutlass13device_kernelINS_4gemm6kernel13GemmUniversalIN4cute5tupleIJiiiiEEENS1_10collective13CollectiveMmaINS1_34MainloopSm90TmaGmmaWarpSpecializedILi5ENS5_IJNS4_1CILi1EEENSA_ILi2EEESB_EEENS1_35KernelTmaWarpSpecializedCooperativeEEENS5_IJNSA_ILi256EEENSA_ILi128EEENSA_ILi64EEEEEENS_6half_tENS5_IJlSB_lEEESK_SL_NS4_8TiledMMAINS4_8MMA_AtomIJNS4_4SM904GMMA26MMA_64x128x16_F32F16F16_SSILNSP_5MajorE0ELSR_0ELNSP_7ScaleInE1ELSS_1EEEEEENS4_6LayoutINS5_IJSC_SB_SB_EEENS5_IJSB_NSA_ILi0EEESX_EEEEENS5_IJNS4_10UnderscoreES10_S10_EEEEENS4_23SM90_TMA_LOAD_MULTICASTENS4_14ComposedLayoutINS4_7SwizzleILi3ELi4ELi3EEENS4_18smem_ptr_flag_bitsILi16EEENSV_INS5_IJNSA_ILi8EEESI_EEENS5_IJSI_SB_EEEEEEEvNS4_8identityENS4_13SM90_TMA_LOADES1D_vS1E_EENS_8epilogue10collective6detail29Sm90TmaWarpSpecializedAdapterINS1I_15DefaultEpilogueISK_SL_SL_NS1H_6thread17LinearCombinationISK_Li1EffLNS1M_9ScaleType4KindE0ELNS_15FloatRoundStyleE2ESK_EENS1_15EpilogueDefaultEEEEEvvEEEEvNT_6ParamsE)
        /*02c8*/ 	.short	0x0210
        /*02ca*/ 	.short	0x0470


	//----- nvinfo : EIATTR_SW_WAR
	.align		4
.L_43:
        /*02cc*/ 	.byte	0x04, 0x36
        /*02ce*/ 	.short	(.L_45 - .L_44)
.L_44:
        /*02d0*/ 	.word	0x00000008
.L_45:


//--------------------- .nv.callgraph             --------------------------
	.section	.nv.callgraph,"",@"SHT_CUDA_CALLGRAPH"
	.align	4
	.sectionentsize	8
	.align		4
        /*0000*/ 	.word	0x00000000
	.align		4
        /*0004*/ 	.word	0xffffffff
	.align		4
        /*0008*/ 	.word	index@(_ZN7cutlass13device_kernelINS_4gemm6kernel13GemmUniversalIN4cute5tupleIJiiiiEEENS1_10collective13CollectiveMmaINS1_34MainloopSm90TmaGmmaWarpSpecializedILi5ENS5_IJNS4_1CILi1EEENSA_ILi2EEESB_EEENS1_35KernelTmaWarpSpecializedCooperativeEEENS5_IJNSA_ILi256EEENSA_ILi128EEENSA_ILi64EEEEEENS_6half_tENS5_IJlSB_lEEESK_SL_NS4_8TiledMMAINS4_8MMA_AtomIJNS4_4SM904GMMA26MMA_64x128x16_F32F16F16_SSILNSP_5MajorE0ELSR_0ELNSP_7ScaleInE1ELSS_1EEEEEENS4_6LayoutINS5_IJSC_SB_SB_EEENS5_IJSB_NSA_ILi0EEESX_EEEEENS5_IJNS4_10UnderscoreES10_S10_EEEEENS4_23SM90_TMA_LOAD_MULTICASTENS4_14ComposedLayoutINS4_7SwizzleILi3ELi4ELi3EEENS4_18smem_ptr_flag_bitsILi16EEENSV_INS5_IJNSA_ILi8EEESI_EEENS5_IJSI_SB_EEEEEEEvNS4_8identityENS4_13SM90_TMA_LOADES1D_vS1E_EENS_8epilogue10collective6detail29Sm90TmaWarpSpecializedAdapterINS1I_15DefaultEpilogueISK_SL_SL_NS1H_6thread17LinearCombinationISK_Li1EffLNS1M_9ScaleType4KindE0ELNS_15FloatRoundStyleE2ESK_EENS1_15EpilogueDefaultEEEEEvvEEEEvNT_6ParamsE)
	.align		4
        /*000c*/ 	.word	index@(__assertfail)
	.align		4
        /*0010*/ 	.word	0x00000000
	.align		4
        /*0014*/ 	.word	0xfffffffe
	.align		4
        /*0018*/ 	.word	0x00000000
	.align		4
        /*001c*/ 	.word	0xfffffffd
	.align		4
        /*0020*/ 	.word	0x00000000
	.align		4
        /*0024*/ 	.word	0xfffffffc


//--------------------- .nv.constant4             --------------------------
	.section	.nv.constant4,"a",@progbits
	.align	8
	.align		8
.nv.constant4:
        /*0000*/ 	.dword	__assertfail
	.align		8
        /*0008*/ 	.dword	__unnamed_1
	.align		8
        /*0010*/ 	.dword	_ZN39_INTERNAL_a77b498d_4_k_cu_3a487799_33394cuda3std3__45__cpo5beginE
	.align		8
        /*0018*/ 	.dword	_ZN39_INTERNAL_a77b498d_4_k_cu_3a487799_33394cuda3std3__45__cpo3endE
	.align		8
        /*0020*/ 	.dword	_ZN39_INTERNAL_a77b498d_4_k_cu_3a487799_33394cuda3std3__45__cpo6cbeginE
	.align		8
        /*0028*/ 	.dword	_ZN39_INTERNAL_a77b498d_4_k_cu_3a487799_33394cuda3std3__45__cpo4cendE
	.align		8
        /*0030*/ 	.dword	_ZN39_INTERNAL_a77b498d_4_k_cu_3a487799_33394cuda3std3__441_GLOBAL__N__a77b498d_4_k_cu_3a487799_33396ignoreE
	.align		8
        /*0038*/ 	.dword	_ZN39_INTERNAL_a77b498d_4_k_cu_3a487799_33394cuda3std3__419piecewise_constructE
	.align		8
        /*0040*/ 	.dword	_ZN39_INTERNAL_a77b498d_4_k_cu_3a487799_33394cuda3std3__48in_placeE
	.align		8
        /*0048*/ 	.dword	_ZN39_INTERNAL_a77b498d_4_k_cu_3a487799_33394cuda3std6ranges3__45__cpo4swapE
	.align		8
        /*0050*/ 	.dword	_ZN39_INTERNAL_a77b498d_4_k_cu_3a487799_33394cuda3std6ranges3__45__cpo9iter_moveE
	.align		8
        /*0058*/ 	.dword	_ZN39_INTERNAL_a77b498d_4_k_cu_3a487799_33394cute7productE
	.align		8
        /*0060*/ 	.dword	_ZN39_INTERNAL_a77b498d_4_k_cu_3a487799_33394cute1_E
	.align		8
        /*0068*/ 	.dword	$str$22
	.align		8
        /*0070*/ 	.dword	$str$23


//--------------------- .text._ZN7cutlass13device_kernelINS_4gemm6kernel13GemmUniversalIN4cute5tupleIJiiiiEEENS1_10collective13CollectiveMmaINS1_34MainloopSm90TmaGmmaWarpSpecializedILi5ENS5_IJNS4_1CILi1EEENSA_ILi2EEESB_EEENS1_35KernelTmaWarpSpecializedCooperativeEEENS5_IJNSA_ILi256EEENSA_ILi128EEENSA_ILi64EEEEEENS_6half_tENS5_IJlSB_lEEESK_SL_NS4_8TiledMMAINS4_8MMA_AtomIJNS4_4SM904GMMA26MMA_64x128x16_F32F16F16_SSILNSP_5MajorE0ELSR_0ELNSP_7ScaleInE1ELSS_1EEEEEENS4_6LayoutINS5_IJSC_SB_SB_EEENS5_IJSB_NSA_ILi0EEESX_EEEEENS5_IJNS4_10UnderscoreES10_S10_EEEEENS4_23SM90_TMA_LOAD_MULTICASTENS4_14ComposedLayoutINS4_7SwizzleILi3ELi4ELi3EEENS4_18smem_ptr_flag_bitsILi16EEENSV_INS5_IJNSA_ILi8EEESI_EEENS5_IJSI_SB_EEEEEEEvNS4_8identityENS4_13SM90_TMA_LOADES1D_vS1E_EENS_8epilogue10collective6detail29Sm90TmaWarpSpecializedAdapterINS1I_15DefaultEpilogueISK_SL_SL_NS1H_6thread17LinearCombinationISK_Li1EffLNS1M_9ScaleType4KindE0ELNS_15FloatRoundStyleE2ESK_EENS1_15EpilogueDefaultEEEEEvvEEEEvNT_6ParamsE --------------------------
	.section	.text._ZN7cutlass13device_kernelINS_4gemm6kernel13GemmUniversalIN4cute5tupleIJiiiiEEENS1_10collective13CollectiveMmaINS1_34MainloopSm90TmaGmmaWarpSpecializedILi5ENS5_IJNS4_1CILi1EEENSA_ILi2EEESB_EEENS1_35KernelTmaWarpSpecializedCooperativeEEENS5_IJNSA_ILi256EEENSA_ILi128EEENSA_ILi64EEEEEENS_6half_tENS5_IJlSB_lEEESK_SL_NS4_8TiledMMAINS4_8MMA_AtomIJNS4_4SM904GMMA26MMA_64x128x16_F32F16F16_SSILNSP_5MajorE0ELSR_0ELNSP_7ScaleInE1ELSS_1EEEEEENS4_6LayoutINS5_IJSC_SB_SB_EEENS5_IJSB_NSA_ILi0EEESX_EEEEENS5_IJNS4_10UnderscoreES10_S10_EEEEENS4_23SM90_TMA_LOAD_MULTICASTENS4_14ComposedLayoutINS4_7SwizzleILi3ELi4ELi3EEENS4_18smem_ptr_flag_bitsILi16EEENSV_INS5_IJNSA_ILi8EEESI_EEENS5_IJSI_SB_EEEEEEEvNS4_8identityENS4_13SM90_TMA_LOADES1D_vS1E_EENS_8epilogue10collective6detail29Sm90TmaWarpSpecializedAdapterINS1I_15DefaultEpilogueISK_SL_SL_NS1H_6thread17LinearCombinationISK_Li1EffLNS1M_9ScaleType4KindE0ELNS_15FloatRoundStyleE2ESK_EENS1_15EpilogueDefaultEEEEEvvEEEEvNT_6ParamsE,"ax",@progbits
	.align	128
.text._ZN7cutlass13device_kernelINS_4gemm6kernel13GemmUniversalIN4cute5tupleIJiiiiEEENS1_10collective13CollectiveMmaINS1_34MainloopSm90TmaGmmaWarpSpecializedILi5ENS5_IJNS4_1CILi1EEENSA_ILi2EEESB_EEENS1_35KernelTmaWarpSpecializedCooperativeEEENS5_IJNSA_ILi256EEENSA_ILi128EEENSA_ILi64EEEEEENS_6half_tENS5_IJlSB_lEEESK_SL_NS4_8TiledMMAINS4_8MMA_AtomIJNS4_4SM904GMMA26MMA_64x128x16_F32F16F16_SSILNSP_5MajorE0ELSR_0ELNSP_7ScaleInE1ELSS_1EEEEEENS4_6LayoutINS5_IJSC_SB_SB_EEENS5_IJSB_NSA_ILi0EEESX_EEEEENS5_IJNS4_10UnderscoreES10_S10_EEEEENS4_23SM90_TMA_LOAD_MULTICASTENS4_14ComposedLayoutINS4_7SwizzleILi3ELi4ELi3EEENS4_18smem_ptr_flag_bitsILi16EEENSV_INS5_IJNSA_ILi8EEESI_EEENS5_IJSI_SB_EEEEEEEvNS4_8identityENS4_13SM90_TMA_LOADES1D_vS1E_EENS_8epilogue10collective6detail29Sm90TmaWarpSpecializedAdapterINS1I_15DefaultEpilogueISK_SL_SL_NS1H_6thread17LinearCombinationISK_Li1EffLNS1M_9ScaleType4KindE0ELNS_15FloatRoundStyleE2ESK_EENS1_15EpilogueDefaultEEEEEvvEEEEvNT_6ParamsE:
        .type           _ZN7cutlass13device_kernelINS_4gemm6kernel13GemmUniversalIN4cute5tupleIJiiiiEEENS1_10collective13CollectiveMmaINS1_34MainloopSm90TmaGmmaWarpSpecializedILi5ENS5_IJNS4_1CILi1EEENSA_ILi2EEESB_EEENS1_35KernelTmaWarpSpecializedCooperativeEEENS5_IJNSA_ILi256EEENSA_ILi128EEENSA_ILi64EEEEEENS_6half_tENS5_IJlSB_lEEESK_SL_NS4_8TiledMMAINS4_8MMA_AtomIJNS4_4SM904GMMA26MMA_64x128x16_F32F16F16_SSILNSP_5MajorE0ELSR_0ELNSP_7ScaleInE1ELSS_1EEEEEENS4_6LayoutINS5_IJSC_SB_SB_EEENS5_IJSB_NSA_ILi0EEESX_EEEEENS5_IJNS4_10UnderscoreES10_S10_EEEEENS4_23SM90_TMA_LOAD_MULTICASTENS4_14ComposedLayoutINS4_7SwizzleILi3ELi4ELi3EEENS4_18smem_ptr_flag_bitsILi16EEENSV_INS5_IJNSA_ILi8EEESI_EEENS5_IJSI_SB_EEEEEEEvNS4_8identityENS4_13SM90_TMA_LOADES1D_vS1E_EENS_8epilogue10collective6detail29Sm90TmaWarpSpecializedAdapterINS1I_15DefaultEpilogueISK_SL_SL_NS1H_6thread17LinearCombinationISK_Li1EffLNS1M_9ScaleType4KindE0ELNS_15FloatRoundStyleE2ESK_EENS1_15EpilogueDefaultEEEEEvvEEEEvNT_6ParamsE,@function
        .size           _ZN7cutlass13device_kernelINS_4gemm6kernel13GemmUniversalIN4cute5tupleIJiiiiEEENS1_10collective13CollectiveMmaINS1_34MainloopSm90TmaGmmaWarpSpecializedILi5ENS5_IJNS4_1CILi1EEENSA_ILi2EEESB_EEENS1_35KernelTmaWarpSpecializedCooperativeEEENS5_IJNSA_ILi256EEENSA_ILi128EEENSA_ILi64EEEEEENS_6half_tENS5_IJlSB_lEEESK_SL_NS4_8TiledMMAINS4_8MMA_AtomIJNS4_4SM904GMMA26MMA_64x128x16_F32F16F16_SSILNSP_5MajorE0ELSR_0ELNSP_7ScaleInE1ELSS_1EEEEEENS4_6LayoutINS5_IJSC_SB_SB_EEENS5_IJSB_NSA_ILi0EEESX_EEEEENS5_IJNS4_10UnderscoreES10_S10_EEEEENS4_23SM90_TMA_LOAD_MULTICASTENS4_14ComposedLayoutINS4_7SwizzleILi3ELi4ELi3EEENS4_18smem_ptr_flag_bitsILi16EEENSV_INS5_IJNSA_ILi8EEESI_EEENS5_IJSI_SB_EEEEEEEvNS4_8identityENS4_13SM90_TMA_LOADES1D_vS1E_EENS_8epilogue10collective6detail29Sm90TmaWarpSpecializedAdapterINS1I_15DefaultEpilogueISK_SL_SL_NS1H_6thread17LinearCombinationISK_Li1EffLNS1M_9ScaleType4KindE0ELNS_15FloatRoundStyleE2ESK_EENS1_15EpilogueDefaultEEEEEvvEEEEvNT_6ParamsE,(.L_x_327 - _ZN7cutlass13device_kernelINS_4gemm6kernel13GemmUniversalIN4cute5tupleIJiiiiEEENS1_10collective13CollectiveMmaINS1_34MainloopSm90TmaGmmaWarpSpecializedILi5ENS5_IJNS4_1CILi1EEENSA_ILi2EEESB_EEENS1_35KernelTmaWarpSpecializedCooperativeEEENS5_IJNSA_ILi256EEENSA_ILi128EEENSA_ILi64EEEEEENS_6half_tENS5_IJlSB_lEEESK_SL_NS4_8TiledMMAINS4_8MMA_AtomIJNS4_4SM904GMMA26MMA_64x128x16_F32F16F16_SSILNSP_5MajorE0ELSR_0ELNSP_7ScaleInE1ELSS_1EEEEEENS4_6LayoutINS5_IJSC_SB_SB_EEENS5_IJSB_NSA_ILi0EEESX_EEEEENS5_IJNS4_10UnderscoreES10_S10_EEEEENS4_23SM90_TMA_LOAD_MULTICASTENS4_14ComposedLayoutINS4_7SwizzleILi3ELi4ELi3EEENS4_18smem_ptr_flag_bitsILi16EEENSV_INS5_IJNSA_ILi8EEESI_EEENS5_IJSI_SB_EEEEEEEvNS4_8identityENS4_13SM90_TMA_LOADES1D_vS1E_EENS_8epilogue10collective6detail29Sm90TmaWarpSpecializedAdapterINS1I_15DefaultEpilogueISK_SL_SL_NS1H_6thread17LinearCombinationISK_Li1EffLNS1M_9ScaleType4KindE0ELNS_15FloatRoundStyleE2ESK_EENS1_15EpilogueDefaultEEEEEvvEEEEvNT_6ParamsE)
        .other          _ZN7cutlass13device_kernelINS_4gemm6kernel13GemmUniversalIN4cute5tupleIJiiiiEEENS1_10collective13CollectiveMmaINS1_34MainloopSm90TmaGmmaWarpSpecializedILi5ENS5_IJNS4_1CILi1EEENSA_ILi2EEESB_EEENS1_35KernelTmaWarpSpecializedCooperativeEEENS5_IJNSA_ILi256EEENSA_ILi128EEENSA_ILi64EEEEEENS_6half_tENS5_IJlSB_lEEESK_SL_NS4_8TiledMMAINS4_8MMA_AtomIJNS4_4SM904GMMA26MMA_64x128x16_F32F16F16_SSILNSP_5MajorE0ELSR_0ELNSP_7ScaleInE1ELSS_1EEEEEENS4_6LayoutINS5_IJSC_SB_SB_EEENS5_IJSB_NSA_ILi0EEESX_EEEEENS5_IJNS4_10UnderscoreES10_S10_EEEEENS4_23SM90_TMA_LOAD_MULTICASTENS4_14ComposedLayoutINS4_7SwizzleILi3ELi4ELi3EEENS4_18smem_ptr_flag_bitsILi16EEENSV_INS5_IJNSA_ILi8EEESI_EEENS5_IJSI_SB_EEEEEEEvNS4_8identityENS4_13SM90_TMA_LOADES1D_vS1E_EENS_8epilogue10collective6detail29Sm90TmaWarpSpecializedAdapterINS1I_15DefaultEpilogueISK_SL_SL_NS1H_6thread17LinearCombinationISK_Li1EffLNS1M_9ScaleType4KindE0ELNS_15FloatRoundStyleE2ESK_EENS1_15EpilogueDefaultEEEEEvvEEEEvNT_6ParamsE,@"STO_CUDA_ENTRY STV_DEFAULT"
_ZN7cutlass13device_kernelINS_4gemm6kernel13GemmUniversalIN4cute5tupleIJiiiiEEENS1_10collective13CollectiveMmaINS1_34MainloopSm90TmaGmmaWarpSpecializedILi5ENS5_IJNS4_1CILi1EEENSA_ILi2EEESB_EEENS1_35KernelTmaWarpSpecializedCooperativeEEENS5_IJNSA_ILi256EEENSA_ILi128EEENSA_ILi64EEEEEENS_6half_tENS5_IJlSB_lEEESK_SL_NS4_8TiledMMAINS4_8MMA_AtomIJNS4_4SM904GMMA26MMA_64x128x16_F32F16F16_SSILNSP_5MajorE0ELSR_0ELNSP_7ScaleInE1ELSS_1EEEEEENS4_6LayoutINS5_IJSC_SB_SB_EEENS5_IJSB_NSA_ILi0EEESX_EEEEENS5_IJNS4_10UnderscoreES10_S10_EEEEENS4_23SM90_TMA_LOAD_MULTICASTENS4_14ComposedLayoutINS4_7SwizzleILi3ELi4ELi3EEENS4_18smem_ptr_flag_bitsILi16EEENSV_INS5_IJNSA_ILi8EEESI_EEENS5_IJSI_SB_EEEEEEEvNS4_8identityENS4_13SM90_TMA_LOADES1D_vS1E_EENS_8epilogue10collective6detail29Sm90TmaWarpSpecializedAdapterINS1I_15DefaultEpilogueISK_SL_SL_NS1H_6thread17LinearCombinationISK_Li1EffLNS1M_9ScaleType4KindE0ELNS_15FloatRoundStyleE2ESK_EENS1_15EpilogueDefaultEEEEEvvEEEEvNT_6ParamsE:
[----:B------:R-:W0:Y:S01]  /*0000*/  LDC R1, c[0x0][0x28] ;  /* 0x00000a00ff017b82 */ /* 0x000e220000000800 */
[----:B------:R-:W1:Y:S01]  /*0010*/  S2R R18, SR_TID.X ;  /* 0x0000000000127919 */ /* 0x000e620000002100 */
[----:B------:R-:W-:Y:S01]  /*0020*/  ELECT P0, URZ, PT ;  /* 0x00000000003f782f */ /* 0x000fe20003800000 */
[----:B------:R-:W-:Y:S01]  /*0030*/  BSSY B0, `(.L_x_0) ;  /* 0x000000f000007945 */ /* 0x000fe20003800000 */
[--C-:B-1----:R-:W-:Y:S02]  /*0040*/  SHF.R.U32.HI R0, RZ, 0x5, R18.reuse ;  /* 0x00000005ff007819 */ /* 0x102fe40000011612 */
[----:B------:R-:W-:-:S03]  /*0050*/  SHF.R.U32.HI R3, RZ, 0x7, R18 ;  /* 0x00000007ff037819 */ /* 0x000fc60000011612 */
[----:B------:R-:W1:Y:S04]  /*0060*/  SHFL.IDX PT, R2, R0, RZ, 0x1f ;  /* 0x00001fff00027589 */ /* 0x000e6800000e0000 */
[----:B------:R2:W3:Y:S01]  /*0070*/  SHFL.IDX PT, R5, R3, RZ, 0x1f ;  /* 0x00001fff03057589 */ /* 0x0004e200000e0000 */
[----:B-1----:R-:W-:-:S13]  /*0080*/  ISETP.NE.OR P0, PT, R2, RZ, !P0 ;  /* 0x000000ff0200720c */ /* 0x002fda0004705670 */
[----:B0-23--:R-:W-:Y:S05]  /*0090*/  @P0 BRA `(.L_x_1) ;  /* 0x0000000000200947 */ /* 0x00dfea0003800000 */
[----:B------:R-:W-:Y:S02]  /*00a0*/  ULDC.64 UR4, c[0x0][0x198] ;  /* 0x0000660000047ab9 */ /* 0x000fe40000000a00 */
[----:B------:R-:W-:Y:S02]  /*00b0*/  UIADD3 UR6, UP0, UR4, 0xf0, URZ ;  /* 0x000000f004067890 */ /* 0x000fe4000ff1e03f */
[----:B------:R-:W-:Y:S02]  /*00c0*/  UIADD3 UR4, UP1, UR4, 0x1f0, URZ ;  /* 0x000001f004047890 */ /* 0x000fe4000ff3e03f */
[----:B------:R-:W-:Y:S02]  /*00d0*/  UIADD3.X UR7, URZ, UR5, URZ, UP0, !UPT ;  /* 0x000000053f077290 */ /* 0x000fe400087fe43f */
[----:B------:R-:W-:-:S07]  /*00e0*/  UIADD3.X UR5, URZ, UR5, URZ, UP1, !UPT ;  /* 0x000000053f057290 */ /* 0x000fce0008ffe43f */
[----:B------:R0:W-:Y:S02]  /*00f0*/  UTMACCTL.PF [UR6] ;  /* 0x00000000060079b9 */ /* 0x0001e40008040000 */
[----:B------:R0:W-:Y:S02]  /*0100*/  UTMACCTL.PF [UR4] ;  /* 0x00000000040079b9 */ /* 0x0001e40008040000 */
[----:B0-----:R-:W-:Y:S01]  /*0110*/  NOP ;  /* 0x0000000000007918 */ /* 0x001fe20000000000 */
.L_x_1:
[----:B------:R-:W-:Y:S05]  /*0120*/  BSYNC B0 ;  /* 0x0000000000007941 */ /* 0x000fea0003800000 */
.L_x_0:
[----:B------:R-:W0:Y:S02]  /*0130*/  SHFL.IDX PT, R3, R0, RZ, 0x1f ;  /* 0x00001fff00037589 */ /* 0x000e2400000e0000 */
[----:B0-----:R-:W-:-:S13]  /*0140*/  ISETP.NE.AND P0, PT, R3, RZ, PT ;  /* 0x000000ff0300720c */ /* 0x001fda0003f05270 */
[----:B------:R-:W-:Y:S05]  /*0150*/  @P0 BRA `(.L_x_2) ;  /* 0x0000000000600947 */ /* 0x000fea0003800000 */
[----:B------:R-:W0:Y:S01]  /*0160*/  S2UR UR8, SR_CgaCtaId ;  /* 0x00000000000879c3 */ /* 0x000e220000008800 */
[----:B------:R-:W-:Y:S01]  /*0170*/  UMOV UR4, 0x400 ;  /* 0x0000040000047882 */ /* 0x000fe20000000000 */
[----:B------:R-:W-:Y:S01]  /*0180*/  UMOV UR5, 0x1 ;  /* 0x0000000100057882 */ /* 0x000fe20000000000 */
[----:B------:R-:W-:Y:S01]  /*0190*/  UMOV UR6, 0x4 ;  /* 0x0000000400067882 */ /* 0x000fe20000000000 */
[----:B------:R-:W-:Y:S01]  /*01a0*/  ELECT P0, URZ, PT ;  /* 0x00000000003f782f */ /* 0x000fe20003800000 */
[----:B------:R-:W-:-:S04]  /*01b0*/  UIADD3 UR6, -UR6, 0x100000, URZ ;  /* 0x0010000006067890 */ /* 0x000fc8000fffe13f */
[----:B------:R-:W-:Y:S02]  /*01c0*/  USHF.L.U32 UR7, UR6, 0xb, URZ ;  /* 0x0000000b06077899 */ /* 0x000fe4000800063f */
[----:B------:R-:W-:Y:S02]  /*01d0*/  USHF.L.U32 UR6, UR6, 0x1, URZ ;  /* 0x0000000106067899 */ /* 0x000fe4000800063f */
[----:B0-----:R-:W-:Y:S02]  /*01e0*/  ULEA UR8, UR8, UR4, 0x18 ;  /* 0x0000000408087291 */ /* 0x001fe4000f8ec03f */
[----:B------:R-:W-:-:S04]  /*01f0*/  UIADD3 UR4, -UR5, 0x100000, URZ ;  /* 0x0010000005047890 */ /* 0x000fc8000fffe13f */
[----:B------:R-:W-:Y:S02]  /*0200*/  USHF.L.U32 UR5, UR4, 0xb, URZ ;  /* 0x0000000b04057899 */ /* 0x000fe4000800063f */
[----:B------:R-:W-:Y:S01]  /*0210*/  USHF.L.U32 UR4, UR4, 0x1, URZ ;  /* 0x0000000104047899 */ /* 0x000fe2000800063f */
[----:B------:R-:W0:Y:S11]  /*0220*/  FENCE.VIEW.ASYNC.S ;  /* 0x00000000000073c6 */ /* 0x000e360000000000 */
[----:B0-----:R0:W1:Y:S01]  /*0230*/  SYNCS.EXCH.64 URZ, [UR8], UR4 ;  /* 0x00000004083f75b2 */ /* 0x0010620008000100 */
[----:B------:R0:W2:Y:S01]  /*0240*/  SYNCS.EXCH.64 URZ, [UR8+0x28], UR6 ;  /* 0x00002806083f75b2 */ /* 0x0000a20008000100 */
[----:B------:R0:W3:Y:S01]  /*0250*/  SYNCS.EXCH.64 URZ, [UR8+0x8], UR4 ;  /* 0x00000804083f75b2 */ /* 0x0000e20008000100 */
[----:B------:R0:W4:Y:S01]  /*0260*/  SYNCS.EXCH.64 URZ, [UR8+0x30], UR6 ;  /* 0x00003006083f75b2 */ /* 0x0001220008000100 */
[----:B------:R0:W0:Y:S01]  /*0270*/  SYNCS.EXCH.64 URZ, [UR8+0x10], UR4 ;  /* 0x00001004083f75b2 */ /* 0x0000220008000100 */
[----:B------:R0:W0:Y:S01]  /*0280*/  SYNCS.EXCH.64 URZ, [UR8+0x38], UR6 ;  /* 0x00003806083f75b2 */ /* 0x0000220008000100 */
[----:B------:R0:W0:Y:S01]  /*0290*/  SYNCS.EXCH.64 URZ, [UR8+0x18], UR4 ;  /* 0x00001804083f75b2 */ /* 0x0000220008000100 */
[----:B------:R0:W0:Y:S01]  /*02a0*/  SYNCS.EXCH.64 URZ, [UR8+0x40], UR6 ;  /* 0x00004006083f75b2 */ /* 0x0000220008000100 */
[----:B------:R0:W0:Y:S01]  /*02b0*/  SYNCS.EXCH.64 URZ, [UR8+0x20], UR4 ;  /* 0x00002004083f75b2 */ /* 0x0000220008000100 */
[----:B------:R0:W0:Y:S01]  /*02c0*/  SYNCS.EXCH.64 URZ, [UR8+0x48], UR6 ;  /* 0x00004806083f75b2 */ /* 0x0000220008000100 */
[----:B------:R-:W-:Y:S01]  /*02d0*/  NOP ;  /* 0x0000000000007918 */ /* 0x000fe20000000000 */
.L_x_2:
[----:B------:R-:W5:Y:S01]  /*02e0*/  SHFL.IDX PT, R0, R0, RZ, 0x1f ;  /* 0x00001fff00007589 */ /* 0x000f6200000e0000 */
[----:B------:R-:W-:Y:S01]  /*02f0*/  SHF.R.S32.HI R7, RZ, 0x1f, R18 ;  /* 0x0000001fff077819 */ /* 0x000fe20000011412 */
[----:B0-----:R-:W0:Y:S01]  /*0300*/  S2UR UR8, SR_CTAID.X ;  /* 0x00000000000879c3 */ /* 0x001e220000002500 */
[----:B------:R-:W-:Y:S01]  /*0310*/  ELECT P0, URZ, PT ;  /* 0x00000000003f782f */ /* 0x000fe20003800000 */
[----:B------:R-:W1:Y:S01]  /*0320*/  S2R R4, SR_CTAID.Y ;  /* 0x0000000000047919 */ /* 0x000e620000002600 */
[----:B------:R-:W-:Y:S01]  /*0330*/  LEA.HI R7, R7, R18, RZ, 0x7 ;  /* 0x0000001207077211 */ /* 0x000fe200078f38ff */
[----:B------:R-:W-:Y:S01]  /*0340*/  ULDC UR4, c[0x0][0x154] ;  /* 0x0000550000047ab9 */ /* 0x000fe20000000800 */
[----:B------:R-:W-:Y:S01]  /*0350*/  SHF.R.S32.HI R8, RZ, 0x1f, R3 ;  /* 0x0000001fff087819 */ /* 0x000fe20000011403 */
[----:B------:R-:W-:Y:S01]  /*0360*/  NOP ;  /* 0x0000000000007918 */ /* 0x000fe20000000000 */
[----:B------:R-:W-:Y:S01]  /*0370*/  LOP3.LUT R7, R7, 0xffffff80, RZ, 0xc0, !PT ;  /* 0xffffff8007077812 */ /* 0x000fe200078ec0ff */
[----:B------:R-:W2:Y:S01]  /*0380*/  LDC R12, c[0x0][0x140] ;  /* 0x00005000ff0c7b82 */ /* 0x000ea20000000800 */
[----:B------:R-:W-:Y:S01]  /*0390*/  LEA.HI R8, R8, R3, RZ, 0x2 ;  /* 0x0000000308087211 */ /* 0x000fe200078f10ff */
[----:B------:R-:W-:-:S02]  /*03a0*/  NOP ;  /* 0x0000000000007918 */ /* 0x000fc40000000000 */
[----:B------:R-:W-:Y:S01]  /*03b0*/  IMAD.IADD R6, R18, 0x1, -R7 ;  /* 0x0000000112067824 */ /* 0x000fe200078e0a07 */
[----:B------:R-:W-:-:S03]  /*03c0*/  LOP3.LUT R8, R8, 0x3ffffffc, RZ, 0xc0, !PT ;  /* 0x3ffffffc08087812 */ /* 0x000fc600078ec0ff */
[----:B------:R-:W3:Y:S01]  /*03d0*/  LDC R10, c[0x0][0x144] ;  /* 0x00005100ff0a7b82 */ /* 0x000ee20000000800 */
[----:B------:R-:W-:Y:S02]  /*03e0*/  SHF.R.S32.HI R7, RZ, 0x1f, R6 ;  /* 0x0000001fff077819 */ /* 0x000fe40000011406 */
[----:B------:R-:W-:Y:S02]  /*03f0*/  LOP3.LUT P2, RZ, R6, 0x7, RZ, 0xc0, !PT ;  /* 0x0000000706ff7812 */ /* 0x000fe4000784c0ff */
[----:B------:R-:W-:Y:S02]  /*0400*/  LEA.HI R7, R7, R6, RZ, 0x3 ;  /* 0x0000000607077211 */ /* 0x000fe400078f18ff */
[----:B-----5:R-:W-:Y:S02]  /*0410*/  ISETP.NE.OR P0, PT, R0, RZ, !P0 ;  /* 0x000000ff0000720c */ /* 0x020fe40004705670 */
[--C-:B------:R-:W-:Y:S02]  /*0420*/  SHF.R.S32.HI R0, RZ, 0x3, R7.reuse ;  /* 0x00000003ff007819 */ /* 0x100fe40000011407 */
[----:B------:R-:W-:-:S02]  /*0430*/  SHF.R.S32.HI R7, RZ, 0x1f, R7 ;  /* 0x0000001fff077819 */ /* 0x000fc40000011407 */
[----:B------:R-:W-:Y:S02]  /*0440*/  IADD3 R6, R5, -0x1, RZ ;  /* 0xffffffff05067810 */ /* 0x000fe40007ffe0ff */
[----:B------:R-:W-:Y:S02]  /*0450*/  LEA.HI R7, R7, R0, RZ, 0x2 ;  /* 0x0000000007077211 */ /* 0x000fe400078f10ff */
[----:B--2---:R-:W-:Y:S02]  /*0460*/  ISETP.EQ.U32.AND P3, PT, R12, 0x1, PT ;  /* 0x000000010c00780c */ /* 0x004fe40003f62070 */
[----:B-1----:R-:W-:Y:S01]  /*0470*/  I2FP.F32.U32 R9, R4 ;  /* 0x0000000400097245 */ /* 0x002fe20000201000 */
[----:B------:R-:W-:Y:S01]  /*0480*/  VOTEU.ALL UP0, P0 ;  /* 0x00000000003f7886 */ /* 0x000fe20000000000 */
[----:B------:R-:W-:Y:S01]  /*0490*/  LOP3.LUT R7, R7, 0xfffffffc, RZ, 0xc0, !PT ;  /* 0xfffffffc07077812 */ /* 0x000fe200078ec0ff */
[----:B------:R-:W-:Y:S01]  /*04a0*/  VOTEU.ALL UP1, P0 ;  /* 0x00000000003f7886 */ /* 0x000fe20000020000 */
[----:B------:R-:W-:Y:S01]  /*04b0*/  ISETP.GE.U32.AND P5, PT, R6, 0x2, PT ;  /* 0x000000020600780c */ /* 0x000fe20003fa6070 */
[----:B------:R-:W-:Y:S01]  /*04c0*/  FMUL R11, R9, UR4 ;  /* 0x00000004090b7c20 */ /* 0x000fe20008400000 */
[----:B------:R-:W-:Y:S01]  /*04d0*/  IMAD.IADD R9, R3, 0x1, -R8 ;  /* 0x0000000103097824 */ /* 0x000fe200078e0a08 */
[----:B0-----:R-:W-:Y:S01]  /*04e0*/  I2FP.F32.U32 R8, UR8 ;  /* 0x0000000800087c45 */ /* 0x001fe20008201000 */
[----:B------:R-:W-:Y:S01]  /*04f0*/  IMAD.IADD R0, R0, 0x1, -R7 ;  /* 0x0000000100007824 */ /* 0x000fe200078e0a07 */
[----:B------:R-:W0:Y:S01]  /*0500*/  @!UP0 S2UR UR7, SR_CgaCtaId ;  /* 0x00000000000789c3 */ /* 0x000e220000008800 */
[----:B------:R-:W-:Y:S01]  /*0510*/  ULDC UR4, c[0x0][0x150] ;  /* 0x0000540000047ab9 */ /* 0x000fe20000000800 */
[----:B------:R-:W1:Y:S01]  /*0520*/  F2I.U32.TRUNC.NTZ R11, R11 ;  /* 0x0000000b000b7305 */ /* 0x000e62000020f000 */
[----:B------:R-:W-:Y:S01]  /*0530*/  FMUL R8, R8, UR4 ;  /* 0x0000000408087c20 */ /* 0x000fe20008400000 */
[----:B------:R-:W-:Y:S01]  /*0540*/  SHF.R.S32.HI R3, RZ, 0x1f, R2 ;  /* 0x0000001fff037819 */ /* 0x000fe20000011402 */
[----:B------:R-:W-:Y:S01]  /*0550*/  IMAD R9, R9, 0x4, R0 ;  /* 0x0000000409097824 */ /* 0x000fe200078e0200 */
[----:B------:R-:W-:Y:S01]  /*0560*/  UMOV UR4, 0x20 ;  /* 0x0000002000047882 */ /* 0x000fe20000000000 */
[----:B------:R-:W-:Y:S01]  /*0570*/  @!UP0 UMOV UR6, 0x400 ;  /* 0x0000040000068882 */ /* 0x000fe20000000000 */
[----:B------:R-:W2:Y:S01]  /*0580*/  LDC R7, c[0x0][0x148] ;  /* 0x00005200ff077b82 */ /* 0x000ea20000000800 */
[----:B------:R-:W-:Y:S01]  /*0590*/  LEA.HI R3, R3, R2, RZ, 0x2 ;  /* 0x0000000203037211 */ /* 0x000fe200078f10ff */
[----:B------:R-:W5:Y:S01]  /*05a0*/  F2I.U32.TRUNC.NTZ R8, R8 ;  /* 0x0000000800087305 */ /* 0x000f62000020f000 */
[----:B------:R-:W-:Y:S01]  /*05b0*/  IMAD.SHL.U32 R22, R9, 0x4, RZ ;  /* 0x0000000409167824 */ /* 0x000fe200078e00ff */
[----:B------:R-:W-:-:S04]  /*05c0*/  @!UP0 UIADD3 UR4, -UR4, 0x100000, URZ ;  /* 0x0010000004048890 */ /* 0x000fc8000fffe13f */
[----:B------:R-:W-:Y:S02]  /*05d0*/  @!UP0 USHF.L.U32 UR5, UR4, 0xb, URZ ;  /* 0x0000000b04058899 */ /* 0x000fe4000800063f */
[----:B------:R-:W-:Y:S01]  /*05e0*/  @!UP0 USHF.L.U32 UR4, UR4, 0x1, URZ ;  /* 0x0000000104048899 */ /* 0x000fe2000800063f */
[----:B------:R-:W-:Y:S02]  /*05f0*/  LOP3.LUT R3, R3, 0xfffffffc, RZ, 0xc0, !PT ;  /* 0xfffffffc03037812 */ /* 0x000fe400078ec0ff */
[----:B------:R-:W-:Y:S01]  /*0600*/  LOP3.LUT R22, R9, 0xc, R22, 0x78, !PT ;  /* 0x0000000c09167812 */ /* 0x000fe200078e7816 */
[----:B-1----:R-:W-:Y:S02]  /*0610*/  IMAD.MOV R21, RZ, RZ, -R11 ;  /* 0x000000ffff157224 */ /* 0x002fe400078e0a0b */
[----:B------:R-:W-:Y:S01]  /*0620*/  IMAD.IADD R0, R2, 0x1, -R3 ;  /* 0x0000000102007824 */ /* 0x000fe200078e0a03 */
[----:B0-----:R-:W-:Y:S01]  /*0630*/  @!UP0 ULEA UR6, UR7, UR6, 0x18 ;  /* 0x0000000607068291 */ /* 0x001fe2000f8ec03f */
[----:B-----5:R-:W-:-:S03]  /*0640*/  IMAD.MOV R3, RZ, RZ, -R8 ;  /* 0x000000ffff037224 */ /* 0x020fc600078e0a08 */
[----:B------:R-:W-:Y:S01]  /*0650*/  ISETP.NE.AND P1, PT, R0, 0x3, PT ;  /* 0x000000030000780c */ /* 0x000fe20003f25270 */
[----:B------:R-:W-:Y:S01]  /*0660*/  VOTEU.ALL UP0, P0 ;  /* 0x00000000003f7886 */ /* 0x000fe20000000000 */
[----:B------:R-:W-:Y:S01]  /*0670*/  ISETP.LT.U32.AND P0, PT, R22, 0x2, !P2 ;  /* 0x000000021600780c */ /* 0x000fe20005701070 */
[----:B---3--:R-:W-:Y:S01]  /*0680*/  IMAD R3, R10, R3, UR8 ;  /* 0x000000080a037e24 */ /* 0x008fe2000f8e0203 */
[----:B------:R-:W-:Y:S01]  /*0690*/  ISETP.EQ.OR P1, PT, R0, RZ, !P1 ;  /* 0x000000ff0000720c */ /* 0x000fe20004f22670 */
[----:B--2---:R-:W-:Y:S01]  /*06a0*/  IMAD R9, R7, R21, R4 ;  /* 0x0000001507097224 */ /* 0x004fe200078e0204 */
[C---:B------:R-:W-:Y:S02]  /*06b0*/  ISETP.NE.AND P2, PT, R5.reuse, RZ, PT ;  /* 0x000000ff0500720c */ /* 0x040fe40003f45270 */
[----:B------:R-:W-:Y:S01]  /*06c0*/  ISETP.EQ.AND P1, PT, R5, RZ, P1 ;  /* 0x000000ff0500720c */ /* 0x000fe20000f22270 */
[----:B------:R-:W0:Y:S02]  /*06d0*/  FENCE.VIEW.ASYNC.S ;  /* 0x00000000000073c6 */ /* 0x000e240000000000 */
[----:B0-----:R0:W1:Y:S01]  /*06e0*/  @!UP0 SYNCS.EXCH.64 URZ, [UR6+0x60], UR4 ;  /* 0x00006004063f85b2 */ /* 0x0010620008000100 */
[----:B------:R-:W-:-:S02]  /*06f0*/  ISETP.NE.AND P4, PT, R9, R22, PT ;  /* 0x000000160900720c */ /* 0x000fc40003f85270 */
[----:B------:R-:W-:Y:S02]  /*0700*/  SEL R19, RZ, 0x1, !P1 ;  /* 0x00000001ff137807 */ /* 0x000fe40004800000 */
[----:B------:R-:W-:Y:S02]  /*0710*/  ISETP.EQ.OR P4, PT, R3, RZ, !P4 ;  /* 0x000000ff0300720c */ /* 0x000fe40006782670 */
[----:B------:R-:W-:Y:S02]  /*0720*/  SEL R19, R19, 0x2, P5 ;  /* 0x0000000213137807 */ /* 0x000fe40002800000 */
[----:B------:R-:W-:-:S04]  /*0730*/  PLOP3.LUT P0, PT, P0, P4, PT, 0x80, 0x0 ;  /* 0x000000000000781c */ /* 0x000fc80000709070 */
[----:B------:R-:W-:Y:S01]  /*0740*/  P2R R156, PR, RZ, 0x1 ;  /* 0x00000001ff9c7803 */ /* 0x000fe20000000000 */
[----:B------:R0:W2:Y:S01]  /*0750*/  @!UP1 SYNCS.EXCH.64 URZ, [UR6+0x68], UR4 ;  /* 0x00006804063f95b2 */ /* 0x0000a20008000100 */
[----:B------:R-:W-:Y:S01]  /*0760*/  NOP ;  /* 0x0000000000007918 */ /* 0x000fe20000000000 */
[----:B------:R-:W-:Y:S06]  /*0770*/  @!P3 BRA `(.L_x_3) ;  /* 0x000000000008b947 */ /* 0x000fec0003800000 */
[----:B-12-4-:R-:W-:Y:S01]  /*0780*/  UCGABAR_ARV ;  /* 0x00000000000079c7 */ /* 0x016fe20008000000 */
[----:B------:R-:W-:Y:S05]  /*0790*/  BRA `(.L_x_4) ;  /* 0x0000000000047947 */ /* 0x000fea0003800000 */
.L_x_3:
[----:B-12-4-:R-:W-:Y:S01]  /*07a0*/  NOP ;  /* 0x0000000000007918 */ /* 0x016fe20000000000 */
.L_x_4:
[----:B------:R-:W1:Y:S01]  /*07b0*/  LDC R2, c[0x0][0x65c] ;  /* 0x00019700ff027b82 */ /* 0x000e620000000800 */
[----:B------:R-:W-:Y:S02]  /*07c0*/  IMAD.U32 R8, RZ, RZ, UR8 ;  /* 0x00000008ff087e24 */ /* 0x000fe4000f8e00ff */
[----:B------:R-:W-:Y:S01]  /*07d0*/  IMAD.MOV.U32 R9, RZ, RZ, RZ ;  /* 0x000000ffff097224 */ /* 0x000fe200078e00ff */
[----:B-1----:R-:W-:-:S04]  /*07e0*/  ISETP.NE.AND P1, PT, R2, 0x1, PT ;  /* 0x000000010200780c */ /* 0x002fc80003f25270 */
[----:B------:R-:W-:-:S09]  /*07f0*/  P2R R5, PR, RZ, 0x2 ;  /* 0x00000002ff057803 */ /* 0x000fd20000000000 */
[----:B------:R-:W1:Y:S01]  /*0800*/  @P1 LDC R17, c[0x0][0x10] ;  /* 0x00000400ff111b82 */ /* 0x000e620000000800 */
[----:B------:R-:W-:Y:S02]  /*0810*/  @P1 IMAD.MOV.U32 R5, RZ, RZ, RZ ;  /* 0x000000ffff051224 */ /* 0x000fe400078e00ff */
[----:B------:R-:W-:-:S05]  /*0820*/  @P1 IMAD.MOV.U32 R13, RZ, RZ, RZ ;  /* 0x000000ffff0d1224 */ /* 0x000fca00078e00ff */
[----:B------:R-:W2:Y:S01]  /*0830*/  @!P1 LDC R11, c[0x0][0xc] ;  /* 0x00000300ff0b9b82 */ /* 0x000ea20000000800 */
[----:B-1----:R-:W-:-:S04]  /*0840*/  @P1 IMAD.WIDE.U32 R16, R17, UR8, R4 ;  /* 0x0000000811101c25 */ /* 0x002fc8000f8e0004 */
[----:B------:R-:W-:Y:S02]  /*0850*/  @P1 IMAD.IADD R17, R17, 0x1, R13 ;  /* 0x0000000111111824 */ /* 0x000fe400078e020d */
[----:B--2---:R-:W-:-:S04]  /*0860*/  @!P1 IMAD.WIDE.U32 R8, R4, R11, R8 ;  /* 0x0000000b04089225 */ /* 0x004fc800078e0008 */
[----:B------:R-:W-:Y:S02]  /*0870*/  @!P1 IMAD.MOV.U32 R16, RZ, RZ, R8 ;  /* 0x000000ffff109224 */ /* 0x000fe400078e0008 */
[----:B------:R-:W-:Y:S01]  /*0880*/  @!P1 IMAD.MOV.U32 R17, RZ, RZ, R9 ;  /* 0x000000ffff119224 */ /* 0x000fe200078e0009 */
[----:B------:R-:W-:Y:S06]  /*0890*/  @!P3 BRA `(.L_x_5) ;  /* 0x00000000000cb947 */ /* 0x000fec0003800000 */
[----:B------:R-:W-:Y:S01]  /*08a0*/  UCGABAR_WAIT ;  /* 0x0000000000007dc7 */ /* 0x000fe20008000000 */
[----:B------:R-:W-:Y:S01]  /*08b0*/  CCTL.IVALL ;  /* 0x00000000ff00798f */ /* 0x000fe20002000000 */
[----:B------:R-:W-:Y:S05]  /*08c0*/  BRA `(.L_x_6) ;  /* 0x0000000000047947 */ /* 0x000fea0003800000 */
.L_x_5:
[----:B------:R-:W-:Y:S06]  /*08d0*/  BAR.SYNC.DEFER_BLOCKING 0x0 ;  /* 0x0000000000007b1d */ /* 0x000fec0000010000 */
.L_x_6:
[----:B------:R-:W-:Y:S05]  /*08e0*/  @!P2 BRA `(.L_x_7) ;  /* 0x000000a40090a947 */ /* 0x000fea0003800000 */
[----:B------:R-:W-:-:S13]  /*08f0*/  ISETP.GT.U32.AND P0, PT, R6, 0x1, PT ;  /* 0x000000010600780c */ /* 0x000fda0003f04070 */
[----:B0-----:R-:W-:Y:S05]  /*0900*/  @P0 EXIT ;  /* 0x000000000000094d */ /* 0x001fea0003800000 */
[----:B------:R-:W-:Y:S01]  /*0910*/  ULDC.64 UR4, c[0x0][0x650] ;  /* 0x0001940000047ab9 */ /* 0x000fe20000000a00 */
[----:B------:R-:W-:Y:S01]  /*0920*/  PRMT R0, RZ, 0x7610, R0 ;  /* 0x00007610ff007816 */ /* 0x000fe20000000000 */
[----:B------:R-:W-:Y:S01]  /*0930*/  IMAD.MOV.U32 R152, RZ, RZ, -0x1 ;  /* 0xffffffffff987424 */ /* 0x000fe200078e00ff */
[----:B------:R-:W-:Y:S01]  /*0940*/  ISETP.GE.U32.AND P0, PT, R16, UR4, PT ;  /* 0x0000000410007c0c */ /* 0x000fe2000bf06070 */
[----:B------:R-:W-:Y:S01]  /*0950*/  IMAD.MOV.U32 R23, RZ, RZ, -0x1 ;  /* 0xffffffffff177424 */ /* 0x000fe200078e00ff */
[----:B------:R-:W-:Y:S02]  /*0960*/  MOV R153, 0xffffffff ;  /* 0xffffffff00997802 */ /* 0x000fe40000000f00 */
[----:B------:R-:W-:-:S13]  /*0970*/  ISETP.GE.U32.AND.EX P0, PT, R17, UR5, PT, P0 ;  /* 0x0000000511007c0c */ /* 0x000fda000bf06100 */
[----:B------:R-:W-:Y:S05]  /*0980*/  @P0 BRA `(.L_x_8) ;  /* 0x00000004002c0947 */ /* 0x000fea0003800000 */
[----:B------:R-:W0:Y:S01]  /*0990*/  LDC.64 R24, c[0x0][0x628] ;  /* 0x00018a00ff187b82 */ /* 0x000e220000000a00 */
[----:B------:R-:W-:Y:S02]  /*09a0*/  IMAD.MOV.U32 R8, RZ, RZ, R16 ;  /* 0x000000ffff087224 */ /* 0x000fe400078e0010 */
[----:B------:R-:W-:-:S05]  /*09b0*/  IMAD.MOV.U32 R9, RZ, RZ, R17 ;  /* 0x000000ffff097224 */ /* 0x000fca00078e0011 */
[----:B------:R-:W1:Y:S08]  /*09c0*/  LDC R0, c[0x0][0x630] ;  /* 0x00018c00ff007b82 */ /* 0x000e700000000800 */
[----:B------:R-:W2:Y:S01]  /*09d0*/  LDC.64 R26, c[0x0][0x620] ;  /* 0x00018800ff1a7b82 */ /* 0x000ea20000000a00 */
[----:B0-----:R-:W-:-:S04]  /*09e0*/  ISETP.NE.U32.AND P0, PT, R24, RZ, PT ;  /* 0x000000ff1800720c */ /* 0x001fc80003f05070 */
[----:B------:R-:W-:-:S13]  /*09f0*/  ISETP.NE.AND.EX P0, PT, R25, RZ, PT, P0 ;  /* 0x000000ff1900720c */ /* 0x000fda0003f05300 */
[----:B-12---:R-:W-:Y:S05]  /*0a00*/  @!P0 BRA `(.L_x_9) ;  /* 0x0000000000288947 */ /* 0x006fea0003800000 */
[----:B------:R-:W0:Y:S02]  /*0a10*/  LDC R13, c[0x0][0x634] ;  /* 0x00018d00ff0d7b82 */ /* 0x000e240000000800 */
[----:B0-----:R-:W-:-:S05]  /*0a20*/  IADD3 R13, P0, R16, R13, RZ ;  /* 0x0000000d100d7210 */ /* 0x001fca0007f1e0ff */
[----:B------:R-:W-:-:S04]  /*0a30*/  IMAD.X R15, RZ, RZ, R17, P0 ;  /* 0x000000ffff0f7224 */ /* 0x000fc800000e0611 */
[----:B------:R-:W-:-:S04]  /*0a40*/  IMAD.WIDE.U32 R8, R15, R24, RZ ;  /* 0x000000180f087225 */ /* 0x000fc800078e00ff */
[----:B------:R-:W-:-:S04]  /*0a50*/  IMAD.WIDE.U32 R10, P0, R13, R25, R8 ;  /* 0x000000190d0a7225 */ /* 0x000fc80007800008 */
[----:B------:R-:W-:-:S04]  /*0a60*/  IMAD.WIDE.U32 R8, R13, R24, RZ ;  /* 0x000000180d087225 */ /* 0x000fc800078e00ff */
[----:B------:R-:W-:Y:S01]  /*0a70*/  IMAD.X R13, RZ, RZ, RZ, P0 ;  /* 0x000000ffff0d7224 */ /* 0x000fe200000e06ff */
[----:B------:R-:W-:Y:S01]  /*0a80*/  IADD3 RZ, P0, R9, R10, RZ ;  /* 0x0000000a09ff7210 */ /* 0x000fe20007f1e0ff */
[----:B------:R-:W-:-:S04]  /*0a90*/  IMAD.MOV.U32 R12, RZ, RZ, R11 ;  /* 0x000000ffff0c7224 */ /* 0x000fc800078e000b */
[----:B------:R-:W-:-:S08]  /*0aa0*/  IMAD.WIDE.U32.X R8, R15, R25, R12, P0 ;  /* 0x000000190f087225 */ /* 0x000fd000000e040c */
.L_x_9:
[----:B------:R-:W0:Y:S01]  /*0ab0*/  LDC.64 R24, c[0x0][0x640] ;  /* 0x00019000ff187b82 */ /* 0x000e220000000a00 */
[-CC-:B------:R-:W-:Y:S01]  /*0ac0*/  SHF.R.U64 R28, R8, R0.reuse, R9.reuse ;  /* 0x00000000081c7219 */ /* 0x180fe20000001209 */
[----:B------:R-:W-:Y:S01]  /*0ad0*/  IMAD R30, R7, R21, R4 ;  /* 0x00000015071e7224 */ /* 0x000fe200078e0204 */
[----:B------:R-:W-:Y:S01]  /*0ae0*/  SHF.R.U32.HI R0, RZ, R0, R9 ;  /* 0x00000000ff007219 */ /* 0x000fe20000011609 */
[----:B------:R-:W-:Y:S01]  /*0af0*/  IMAD.MOV.U32 R21, RZ, RZ, 0x1 ;  /* 0x00000001ff157424 */ /* 0x000fe200078e00ff */
[----:B------:R-:W-:-:S03]  /*0b00*/  IADD3 R5, P0, RZ, -R28, RZ ;  /* 0x8000001cff057210 */ /* 0x000fc60007f1e0ff */
[----:B------:R-:W1:Y:S02]  /*0b10*/  LDC R6, c[0x0][0x618] ;  /* 0x00018600ff067b82 */ /* 0x000e640000000800 */
[----:B------:R-:W-:-:S04]  /*0b20*/  IMAD.X R9, RZ, RZ, ~R0, P0 ;  /* 0x000000ffff097224 */ /* 0x000fc800000e0e00 */
[-C--:B------:R-:W-:Y:S02]  /*0b30*/  IMAD R0, R9, R26.reuse, RZ ;  /* 0x0000001a09007224 */ /* 0x080fe400078e02ff */
[----:B------:R-:W2:Y:S01]  /*0b40*/  LDC R11, c[0x0][0x608] ;  /* 0x00018200ff0b7b82 */ /* 0x000ea20000000800 */
[----:B------:R-:W-:-:S04]  /*0b50*/  IMAD.WIDE.U32 R8, R5, R26, R16 ;  /* 0x0000001a05087225 */ /* 0x000fc800078e0010 */
[----:B------:R-:W-:-:S03]  /*0b60*/  IMAD R5, R5, R27, R0 ;  /* 0x0000001b05057224 */ /* 0x000fc600078e0200 */
[----:B------:R-:W3:Y:S01]  /*0b70*/  LDC R12, c[0x0][0x658] ;  /* 0x00019600ff0c7b82 */ /* 0x000ee20000000800 */
[----:B0-----:R-:W-:Y:S01]  /*0b80*/  ISETP.NE.U32.AND P0, PT, R24, RZ, PT ;  /* 0x000000ff1800720c */ /* 0x001fe20003f05070 */
[----:B------:R-:W-:Y:S01]  /*0b90*/  IMAD.IADD R5, R9, 0x1, R5 ;  /* 0x0000000109057824 */ /* 0x000fe200078e0205 */
[----:B------:R-:W-:Y:S02]  /*0ba0*/  MOV R9, 0xffffffff ;  /* 0xffffffff00097802 */ /* 0x000fe40000000f00 */
[----:B------:R-:W-:-:S03]  /*0bb0*/  ISETP.NE.AND.EX P0, PT, R25, RZ, PT, P0 ;  /* 0x000000ff1900720c */ /* 0x000fc60003f05300 */
[----:B------:R-:W0:Y:S01]  /*0bc0*/  LDC R15, c[0x0][0x600] ;  /* 0x00018000ff0f7b82 */ /* 0x000e220000000800 */
[-CC-:B-1----:R-:W-:Y:S02]  /*0bd0*/  SHF.R.U64 R13, R8, R6.reuse, R5.reuse ;  /* 0x00000006080d7219 */ /* 0x182fe40000001205 */
[----:B------:R-:W-:-:S05]  /*0be0*/  SHF.R.U32.HI R0, RZ, R6, R5 ;  /* 0x00000006ff007219 */ /* 0x000fca0000011605 */
[----:B------:R-:W1:Y:S01]  /*0bf0*/  LDC R14, c[0x0][0x648] ;  /* 0x00019200ff0e7b82 */ /* 0x000e620000000800 */
[-CC-:B--2---:R-:W-:Y:S02]  /*0c00*/  SHF.R.U64 R27, R13, R11.reuse, R0.reuse ;  /* 0x0000000b0d1b7219 */ /* 0x184fe40000001200 */
[----:B------:R-:W-:-:S05]  /*0c10*/  SHF.R.U32.HI R5, RZ, R11, R0 ;  /* 0x0000000bff057219 */ /* 0x000fca0000011600 */
[----:B------:R-:W2:Y:S01]  /*0c20*/  LDC R20, c[0x0][0x638] ;  /* 0x00018e00ff147b82 */ /* 0x000ea20000000800 */
[-CC-:B---3--:R-:W-:Y:S02]  /*0c30*/  SHF.R.U64 R26, R27, R12.reuse, R5.reuse ;  /* 0x0000000c1b1a7219 */ /* 0x188fe40000001205 */
[-C--:B------:R-:W-:Y:S02]  /*0c40*/  SHF.L.U32 R0, R9, R12.reuse, RZ ;  /* 0x0000000c09007219 */ /* 0x080fe400000006ff */
[----:B------:R-:W-:Y:S01]  /*0c50*/  SHF.R.U32.HI R5, RZ, R12, R5 ;  /* 0x0000000cff057219 */ /* 0x000fe20000011605 */
[----:B------:R-:W-:Y:S01]  /*0c60*/  IMAD.MOV.U32 R4, RZ, RZ, R26 ;  /* 0x000000ffff047224 */ /* 0x000fe200078e001a */
[----:B------:R-:W-:Y:S01]  /*0c70*/  LOP3.LUT R10, RZ, R0, RZ, 0x33, !PT ;  /* 0x00000000ff0a7212 */ /* 0x000fe200078e33ff */
[----:B------:R-:W3:Y:S01]  /*0c80*/  LDC R23, c[0x0][0x610] ;  /* 0x00018400ff177b82 */ /* 0x000ee20000000800 */
[----:B------:R-:W-:Y:S05]  /*0c90*/  @!P0 BRA `(.L_x_10) ;  /* 0x0000000000288947 */ /* 0x000fea0003800000 */
[----:B------:R-:W4:Y:S02]  /*0ca0*/  LDC R9, c[0x0][0x64c] ;  /* 0x00019300ff097b82 */ /* 0x000f240000000800 */
[----:B----4-:R-:W-:-:S05]  /*0cb0*/  IADD3 R9, P0, R26, R9, RZ ;  /* 0x000000091a097210 */ /* 0x010fca0007f1e0ff */
        /* <DEDUP_REMOVED lines=8> */
.L_x_10:
[----:B-1----:R-:W-:Y:S01]  /*0d40*/  SHF.R.U64 R4, R4, R14, R5 ;  /* 0x0000000e04047219 */ /* 0x002fe20000001205 */
[----:B0-----:R-:W-:Y:S01]  /*0d50*/  VIADD R6, R15, 0xffffffff ;  /* 0xffffffff0f067836 */ /* 0x001fe20000000000 */
[----:B------:R-:W-:Y:S02]  /*0d60*/  SHF.L.U32 R0, R21, R12, RZ ;  /* 0x0000000c15007219 */ /* 0x000fe400000006ff */
[----:B------:R-:W-:Y:S01]  /*0d70*/  LOP3.LUT R5, R27, R10, RZ, 0xc0, !PT ;  /* 0x0000000a1b057212 */ /* 0x000fe200078ec0ff */
[----:B------:R-:W-:Y:S01]  /*0d80*/  IMAD.MOV R7, RZ, RZ, -R4 ;  /* 0x000000ffff077224 */ /* 0x000fe200078e0a04 */
[----:B------:R-:W-:Y:S02]  /*0d90*/  SEL R3, R3, R30, !P1 ;  /* 0x0000001e03037207 */ /* 0x000fe40004800000 */
[----:B------:R-:W-:Y:S01]  /*0da0*/  LOP3.LUT R6, R13, R6, RZ, 0xc0, !PT ;  /* 0x000000060d067212 */ /* 0x000fe200078ec0ff */
[----:B------:R-:W-:Y:S02]  /*0db0*/  IMAD R4, R0, R4, R5 ;  /* 0x0000000400047224 */ /* 0x000fe400078e0205 */
[----:B--2---:R-:W-:-:S02]  /*0dc0*/  IMAD R0, R7, R20, R26 ;  /* 0x0000001407007224 */ /* 0x004fc400078e021a */
[----:B---3--:R-:W-:Y:S01]  /*0dd0*/  IMAD R3, R4, R23, R3 ;  /* 0x0000001704037224 */ /* 0x008fe200078e0203 */
[----:B------:R-:W-:Y:S01]  /*0de0*/  MOV R23, R28 ;  /* 0x0000001c00177202 */ /* 0x000fe20000000f00 */
[----:B------:R-:W-:Y:S02]  /*0df0*/  IMAD R152, R0, R15, R6 ;  /* 0x0000000f00987224 */ /* 0x000fe400078e0206 */
[----:B------:R-:W-:-:S03]  /*0e00*/  IMAD.MOV.U32 R4, RZ, RZ, 0x1 ;  /* 0x00000001ff047424 */ /* 0x000fc600078e00ff */
[----:B------:R-:W-:Y:S02]  /*0e10*/  SEL R153, R152, R3, !P1 ;  /* 0x0000000398997207 */ /* 0x000fe40004800000 */
[----:B------:R-:W-:Y:S02]  /*0e20*/  PRMT R0, R4, 0x7610, R0 ;  /* 0x0000761004007816 */ /* 0x000fe40000000000 */
[----:B------:R-:W-:-:S07]  /*0e30*/  SEL R152, R3, R152, !P1 ;  /* 0x0000009803987207 */ /* 0x000fce0004800000 */
.L_x_8:
[----:B------:R-:W-:-:S08]  /*0e40*/  NOP ;  /* 0x0000000000007918 */ /* 0x000fd00000000000 */
[----:B------:R-:W0:Y:S02]  /*0e50*/  USETMAXREG.TRY_ALLOC.CTAPOOL UP0, 0xe8 ;  /* 0x000000e8000079c8 */ /* 0x000e240008000600 */
[----:B0-----:R-:W-:-:S13]  /*0e60*/  PLOP3.LUT P0, PT, PT, PT, UP0, 0x80, 0x0 ;  /* 0x000000000000781c */ /* 0x001fda0003f0f008 */
[----:B------:R-:W-:Y:S05]  /*0e70*/  @!P0 BRA `(.L_x_8) ;  /* 0xfffffffc00f08947 */ /* 0x000fea000383ffff */
[----:B------:R-:W-:Y:S01]  /*0e80*/  ULDC.64 UR4, c[0x0][0x598] ;  /* 0x0001660000047ab9 */ /* 0x000fe20000000a00 */
[----:B------:R-:W-:Y:S01]  /*0e90*/  ULDC.64 UR36, c[0x0][0x208] ;  /* 0x0000820000247ab9 */ /* 0x000fe20000000a00 */
[----:B------:R-:W-:-:S04]  /*0ea0*/  ISETP.NE.U32.AND P0, PT, RZ, UR4, PT ;  /* 0x00000004ff007c0c */ /* 0x000fc8000bf05070 */
[----:B------:R-:W-:-:S13]  /*0eb0*/  ISETP.NE.AND.EX P0, PT, RZ, UR5, PT, P0 ;  /* 0x00000005ff007c0c */ /* 0x000fda000bf05300 */
[----:B------:R-:W-:Y:S05]  /*0ec0*/  @!P0 BRA `(.L_x_11) ;  /* 0x00000000001c8947 */ /* 0x000fea0003800000 */
[----:B------:R-:W0:Y:S02]  /*0ed0*/  LDC.64 R4, c[0x0][0x598] ;  /* 0x00016600ff047b82 */ /* 0x000e240000000a00 */
[----:B0-----:R-:W2:Y:S02]  /*0ee0*/  LDG.E.64 R4, desc[UR36][R4.64] ;  /* 0x0000002404047981 */ /* 0x001ea4000c1e1b00 */
[----:B--2---:R-:W-:-:S04]  /*0ef0*/  ISETP.NE.U32.AND P0, PT, R4, RZ, PT ;  /* 0x000000ff0400720c */ /* 0x004fc80003f05070 */
[----:B------:R-:W-:-:S13]  /*0f00*/  ISETP.NE.AND.EX P0, PT, R5, RZ, PT, P0 ;  /* 0x000000ff0500720c */ /* 0x000fda0003f05300 */
[----:B------:R-:W-:Y:S05]  /*0f10*/  @!P0 BRA `(.L_x_11) ;  /* 0x0000000000088947 */ /* 0x000fea0003800000 */
[----:B------:R0:W5:Y:S01]  /*0f20*/  LD.E R154, desc[UR36][R4.64] ;  /* 0x00000024049a7980 */ /* 0x000162000c101900 */
[----:B------:R-:W-:Y:S05]  /*0f30*/  BRA `(.L_x_12) ;  /* 0x0000000000247947 */ /* 0x000fea0003800000 */
.L_x_11:
[----:B------:R-:W-:Y:S02]  /*0f40*/  ULDC.64 UR4, c[0x0][0x588] ;  /* 0x0001620000047ab9 */ /* 0x000fe40000000a00 */
[----:B------:R-:W-:-:S04]  /*0f50*/  ISETP.NE.U32.AND P0, PT, RZ, UR4, PT ;  /* 0x00000004ff007c0c */ /* 0x000fc8000bf05070 */
[----:B------:R-:W-:-:S13]  /*0f60*/  ISETP.NE.AND.EX P0, PT, RZ, UR5, PT, P0 ;  /* 0x00000005ff007c0c */ /* 0x000fda000bf05300 */
[----:B------:R-:W-:Y:S05]  /*0f70*/  @!P0 BRA `(.L_x_13) ;  /* 0x00000000000c8947 */ /* 0x000fea0003800000 */
[----:B------:R-:W0:Y:S02]  /*0f80*/  LDC.64 R154, c[0x0][0x588] ;  /* 0x00016200ff9a7b82 */ /* 0x000e240000000a00 */
[----:B0-----:R1:W5:Y:S01]  /*0f90*/  LDG.E R154, desc[UR36][R154.64] ;  /* 0x000000249a9a7981 */ /* 0x001362000c1e1900 */
[----:B------:R-:W-:Y:S05]  /*0fa0*/  BRA `(.L_x_12) ;  /* 0x0000000000087947 */ /* 0x000fea0003800000 */
.L_x_13:
[----:B------:R-:W-:Y:S02]  /*0fb0*/  ULDC UR4, c[0x0][0x580] ;  /* 0x0001600000047ab9 */ /* 0x000fe40000000800 */
[----:B------:R-:W-:-:S07]  /*0fc0*/  IMAD.U32 R154, RZ, RZ, UR4 ;  /* 0x00000004ff9a7e24 */ /* 0x000fce000f8e00ff */
.L_x_12:
[----:B------:R-:W-:Y:S02]  /*0fd0*/  ULDC.64 UR4, c[0x0][0x5a0] ;  /* 0x0001680000047ab9 */ /* 0x000fe40000000a00 */
[----:B------:R-:W-:-:S04]  /*0fe0*/  ISETP.NE.U32.AND P0, PT, RZ, UR4, PT ;  /* 0x00000004ff007c0c */ /* 0x000fc8000bf05070 */
[----:B------:R-:W-:-:S13]  /*0ff0*/  ISETP.NE.AND.EX P0, PT, RZ, UR5, PT, P0 ;  /* 0x00000005ff007c0c */ /* 0x000fda000bf05300 */
[----:B------:R-:W-:Y:S05]  /*1000*/  @!P0 BRA `(.L_x_14) ;  /* 0x00000000001c8947 */ /* 0x000fea0003800000 */
[----:B0-----:R-:W0:Y:S02]  /*1010*/  LDC.64 R4, c[0x0][0x5a0] ;  /* 0x00016800ff047b82 */ /* 0x001e240000000a00 */
[----:B0-----:R-:W2:Y:S02]  /*1020*/  LDG.E.64 R4, desc[UR36][R4.64] ;  /* 0x0000002404047981 */ /* 0x001ea4000c1e1b00 */
[----:B--2---:R-:W-:-:S04]  /*1030*/  ISETP.NE.U32.AND P0, PT, R4, RZ, PT ;  /* 0x000000ff0400720c */ /* 0x004fc80003f05070 */
[----:B------:R-:W-:-:S13]  /*1040*/  ISETP.NE.AND.EX P0, PT, R5, RZ, PT, P0 ;  /* 0x000000ff0500720c */ /* 0x000fda0003f05300 */
[----:B------:R-:W-:Y:S05]  /*1050*/  @!P0 BRA `(.L_x_14) ;  /* 0x0000000000088947 */ /* 0x000fea0003800000 */
[----:B-1----:R0:W5:Y:S01]  /*1060*/  LD.E R155, desc[UR36][R4.64] ;  /* 0x00000024049b7980 */ /* 0x002162000c101900 */
[----:B------:R-:W-:Y:S05]  /*1070*/  BRA `(.L_x_15) ;  /* 0x0000000000247947 */ /* 0x000fea0003800000 */
.L_x_14:
[----:B------:R-:W-:Y:S02]  /*1080*/  ULDC.64 UR4, c[0x0][0x590] ;  /* 0x0001640000047ab9 */ /* 0x000fe40000000a00 */
[----:B------:R-:W-:-:S04]  /*1090*/  ISETP.NE.U32.AND P0, PT, RZ, UR4, PT ;  /* 0x00000004ff007c0c */ /* 0x000fc8000bf05070 */
[----:B------:R-:W-:-:S13]  /*10a0*/  ISETP.NE.AND.EX P0, PT, RZ, UR5, PT, P0 ;  /* 0x00000005ff007c0c */ /* 0x000fda000bf05300 */
[----:B------:R-:W-:Y:S05]  /*10b0*/  @!P0 BRA `(.L_x_16) ;  /* 0x00000000000c8947 */ /* 0x000fea0003800000 */
[----:B0-----:R-:W1:Y:S02]  /*10c0*/  LDC.64 R4, c[0x0][0x590] ;  /* 0x00016400ff047b82 */ /* 0x001e640000000a00 */
[----:B-1----:R1:W5:Y:S01]  /*10d0*/  LDG.E R155, desc[UR36][R4.64] ;  /* 0x00000024049b7981 */ /* 0x002362000c1e1900 */
[----:B------:R-:W-:Y:S05]  /*10e0*/  BRA `(.L_x_15) ;  /* 0x0000000000087947 */ /* 0x000fea0003800000 */
.L_x_16:
[----:B------:R-:W-:Y:S02]  /*10f0*/  ULDC UR4, c[0x0][0x584] ;  /* 0x0001610000047ab9 */ /* 0x000fe40000000800 */
[----:B-1----:R-:W-:-:S07]  /*1100*/  IMAD.U32 R155, RZ, RZ, UR4 ;  /* 0x00000004ff9b7e24 */ /* 0x002fce000f8e00ff */
.L_x_15:
[----:B------:R-:W-:-:S13]  /*1110*/  LOP3.LUT P0, RZ, R0, 0xff, RZ, 0xc0, !PT ;  /* 0x000000ff00ff7812 */ /* 0x000fda000780c0ff */
[----:B------:R-:W-:Y:S05]  /*1120*/  @!P0 EXIT ;  /* 0x000000000000894d */ /* 0x000fea0003800000 */
[----:B------:R-:W-:Y:S01]  /*1130*/  ULDC UR4, c[0x0][0x28c] ;  /* 0x0000a30000047ab9 */ /* 0x000fe20000000800 */
[----:B------:R-:W-:Y:S01]  /*1140*/  LOP3.LUT R164, R19, 0x1, RZ, 0xfc, !PT ;  /* 0x0000000113a47812 */ /* 0x000fe200078efcff */
[----:B------:R-:W-:Y:S01]  /*1150*/  UIADD3 UR4, UR4, 0x3f, URZ ;  /* 0x0000003f04047890 */ /* 0x000fe2000fffe03f */
[----:B------:R-:W-:Y:S01]  /*1160*/  UMOV UR38, URZ ;  /* 0x0000003f00267c82 */ /* 0x000fe20008000000 */
[----:B------:R-:W-:Y:S02]  /*1170*/  UMOV UR39, URZ ;  /* 0x0000003f00277c82 */ /* 0x000fe40008000000 */
[----:B------:R-:W-:-:S04]  /*1180*/  USHF.R.S32.HI UR5, URZ, 0x1f, UR4 ;  /* 0x0000001f3f057899 */ /* 0x000fc80008011404 */
[----:B------:R-:W-:-:S04]  /*1190*/  ULEA.HI UR5, UR5, UR4, URZ, 0x6 ;  /* 0x0000000405057291 */ /* 0x000fc8000f8f303f */
[----:B------:R-:W-:-:S12]  /*11a0*/  USHF.R.S32.HI UR40, URZ, 0x6, UR5 ;  /* 0x000000063f287899 */ /* 0x000fd80008011405 */
.L_x_290:
[----:B------:R-:W-:Y:S01]  /*11b0*/  LOP3.LUT R0, R18, 0x80, RZ, 0xc0, !PT ;  /* 0x0000008012007812 */ /* 0x000fe200078ec0ff */
[----:B--2---:R-:W2:Y:S01]  /*11c0*/  S2UR UR7, SR_CgaCtaId ;  /* 0x00000000000779c3 */ /* 0x004ea20000008800 */
[----:B------:R-:W-:Y:S02]  /*11d0*/  UMOV UR6, 0x400 ;  /* 0x0000040000067882 */ /* 0x000fe40000000000 */
[----:B------:R-:W-:-:S06]  /*11e0*/  SHF.R.U32.HI R0, RZ, 0x7, R0 ;  /* 0x00000007ff007819 */ /* 0x000fcc0000011600 */
[----:B---3--:R-:W3:Y:S01]  /*11f0*/  SHFL.IDX PT, R0, R0, RZ, 0x1f ;  /* 0x00001fff00007589 */ /* 0x008ee200000e0000 */
[----:B--2---:R-:W-:Y:S01]  /*1200*/  ULEA UR6, UR7, UR6, 0x18 ;  /* 0x0000000607067291 */ /* 0x004fe2000f8ec03f */
[----:B---3--:R-:W-:-:S13]  /*1210*/  R2UR UR4, R0 ;  /* 0x00000000000472ca */ /* 0x008fda00000e0000 */
[----:B------:R-:W-:-:S04]  /*1220*/  ULEA.HI UR5, UR4, UR4, URZ, 0x1 ;  /* 0x0000000404057291 */ /* 0x000fc8000f8f083f */
[----:B------:R-:W-:-:S04]  /*1230*/  ULOP3.LUT UR5, UR5, 0x7fffe, URZ, 0xc0, !UPT ;  /* 0x0007fffe05057892 */ /* 0x000fc8000f8ec03f */
[----:B------:R-:W-:-:S03]  /*1240*/  UIADD3 UR5, UR4, -UR5, URZ ;  /* 0x8000000504057290 */ /* 0x000fc6000fffe03f */
[----:B------:R-:W-:Y:S01]  /*1250*/  ULDC UR4, c[0x0][0x28c] ;  /* 0x0000a30000047ab9 */ /* 0x000fe20000000800 */
[----:B------:R-:W-:Y:S01]  /*1260*/  ULEA UR5, UR5, UR6, 0xd ;  /* 0x0000000605057291 */ /* 0x000fe2000f8e683f */
[----:B------:R-:W-:-:S03]  /*1270*/  ISETP.LT.AND P0, PT, RZ, UR4, PT ;  /* 0x00000004ff007c0c */ /* 0x000fc6000bf01270 */
[----:B------:R-:W-:-:S04]  /*1280*/  UIADD3 UR5, UR5, 0x100, URZ ;  /* 0x0000010005057890 */ /* 0x000fc8000fffe03f */
[----:B------:R-:W-:-:S04]  /*1290*/  USHF.R.U32.HI UR5, URZ, 0x4, UR5 ;  /* 0x000000043f057899 */ /* 0x000fc80008011605 */
[----:B------:R-:W-:Y:S02]  /*12a0*/  ULOP3.LUT UR41, UR5, 0x3fff, URZ, 0xc0, !UPT ;  /* 0x00003fff05297892 */ /* 0x000fe4000f8ec03f */
[----:B-1--45:R-:W-:Y:S10]  /*12b0*/  @P0 BRA `(.L_x_17) ;  /* 0x0000000000400947 */ /* 0x032ff40003800000 */
[----:B------:R-:W-:Y:S01]  /*12c0*/  MOV R0, 0x0 ;  /* 0x0000000000007802 */ /* 0x000fe20000000f00 */
[----:B------:R-:W-:Y:S01]  /*12d0*/  ULDC.64 UR4, c[0x4][0x68] ;  /* 0x01001a0000047ab9 */ /* 0x000fe20000000a00 */
[----:B------:R-:W-:Y:S01]  /*12e0*/  ULDC.64 UR6, c[0x4][0x8] ;  /* 0x0100020000067ab9 */ /* 0x000fe20000000a00 */
[----:B01----:R-:W-:Y:S01]  /*12f0*/  IMAD.U32 R4, RZ, RZ, UR4 ;  /* 0x00000004ff047e24 */ /* 0x003fe2000f8e00ff */
[----:B------:R0:W1:Y:S01]  /*1300*/  LDC.64 R14, c[0x4][R0] ;  /* 0x01000000000e7b82 */ /* 0x0000620000000a00 */
[----:B------:R-:W-:Y:S01]  /*1310*/  IMAD.U32 R5, RZ, RZ, UR5 ;  /* 0x00000005ff057e24 */ /* 0x000fe2000f8e00ff */
[----:B------:R-:W-:Y:S01]  /*1320*/  ULDC.64 UR4, c[0x4][0x70] ;  /* 0x01001c0000047ab9 */ /* 0x000fe20000000a00 */
[----:B------:R-:W-:Y:S01]  /*1330*/  IMAD.U32 R10, RZ, RZ, UR6 ;  /* 0x00000006ff0a7e24 */ /* 0x000fe2000f8e00ff */
[----:B------:R-:W-:Y:S01]  /*1340*/  MOV R8, 0x1e1 ;  /* 0x000001e100087802 */ /* 0x000fe20000000f00 */
[----:B------:R-:W-:Y:S02]  /*1350*/  IMAD.U32 R6, RZ, RZ, UR4 ;  /* 0x00000004ff067e24 */ /* 0x000fe4000f8e00ff */
[----:B------:R-:W-:-:S02]  /*1360*/  IMAD.U32 R7, RZ, RZ, UR5 ;  /* 0x00000005ff077e24 */ /* 0x000fc4000f8e00ff */
[----:B------:R-:W-:Y:S02]  /*1370*/  IMAD.U32 R11, RZ, RZ, UR7 ;  /* 0x00000007ff0b7e24 */ /* 0x000fe4000f8e00ff */
[----:B------:R-:W-:Y:S02]  /*1380*/  IMAD.MOV.U32 R12, RZ, RZ, 0x1 ;  /* 0x00000001ff0c7424 */ /* 0x000fe400078e00ff */
[----:B0-----:R-:W-:-:S07]  /*1390*/  IMAD.MOV.U32 R13, RZ, RZ, RZ ;  /* 0x000000ffff0d7224 */ /* 0x001fce00078e00ff */
[----:B------:R-:W-:-:S07]  /*13a0*/  LEPC R20, `(.L_x_17) ;  /* 0x000000001014794e */ /* 0x000fce0000000000 */
[----:B-1---5:R-:W-:Y:S05]  /*13b0*/  CALL.ABS.NOINC R14 ;  /* 0x000000000e007343 */ /* 0x022fea0003c00000 */
.L_x_17:
[----:B------:R-:W-:-:S13]  /*13c0*/  ISETP.NE.AND P0, PT, R164, 0x3, PT ;  /* 0x00000003a400780c */ /* 0x000fda0003f05270 */
[----:B------:R-:W-:Y:S05]  /*13d0*/  @!P0 BRA `(.L_x_18) ;  /* 0x0000000000048947 */ /* 0x000fea0003800000 */
[----:B------:R-:W-:Y:S01]  /*13e0*/  BPT.TRAP 0x1 ;  /* 0x000000040000795c */ /* 0x000fe20000300000 */
.L_x_18:
[----:B------:R-:W2:Y:S01]  /*13f0*/  S2UR UR5, SR_CgaCtaId ;  /* 0x00000000000579c3 */ /* 0x000ea20000008800 */
[----:B------:R-:W-:Y:S01]  /*1400*/  UMOV UR4, 0x400 ;  /* 0x0000040000047882 */ /* 0x000fe20000000000 */
[----:B------:R-:W-:Y:S02]  /*1410*/  IMAD.U32 R0, RZ, RZ, UR38 ;  /* 0x00000026ff007e24 */ /* 0x000fe4000f8e00ff */
[----:B------:R-:W-:-:S03]  /*1420*/  IMAD.U32 R3, RZ, RZ, UR39 ;  /* 0x00000027ff037e24 */ /* 0x000fc6000f8e00ff */
[----:B------:R-:W-:Y:S01]  /*1430*/  SHF.L.U32 R0, R0, 0x1f, RZ ;  /* 0x0000001f00007819 */ /* 0x000fe200000006ff */
[----:B--2---:R-:W-:-:S06]  /*1440*/  ULEA UR4, UR5, UR4, 0x18 ;  /* 0x0000000405047291 */ /* 0x004fcc000f8ec03f */
[----:B------:R-:W-:-:S04]  /*1450*/  IMAD.U32 R6, RZ, RZ, UR4 ;  /* 0x00000004ff067e24 */ /* 0x000fc8000f8e00ff */
[----:B------:R-:W-:-:S04]  /*1460*/  IMAD R3, R3, 0x8, R6 ;  /* 0x0000000803037824 */ /* 0x000fc800078e0206 */
[----:B------:R2:W3:Y:S01]  /*1470*/  SYNCS.PHASECHK.TRANS64.TRYWAIT P1, [R3+URZ], R0 ;  /* 0x00000000030075a7 */ /* 0x0004e2000802017f */
[----:B------:R-:W-:Y:S05]  /*1480*/  @!P0 BRA `(.L_x_19) ;  /* 0x0000000000048947 */ /* 0x000fea0003800000 */
[----:B------:R-:W-:Y:S01]  /*1490*/  BPT.TRAP 0x1 ;  /* 0x000000040000795c */ /* 0x000fe20000300000 */
.L_x_19:
[----:B---3--:R-:W-:Y:S05]  /*14a0*/  @P1 BRA `(.L_x_20) ;  /* 0x0000000000081947 */ /* 0x008fea0003800000 */
[----:B------:R-:W3:Y:S02]  /*14b0*/  SYNCS.PHASECHK.TRANS64.TRYWAIT P1, [R3+URZ], R0 ;  /* 0x00000000030075a7 */ /* 0x000ee4000802017f */
[----:B---3--:R-:W-:Y:S05]  /*14c0*/  @!P1 BRA `(.L_x_21) ;  /* 0x000000b0001c9947 */ /* 0x008fea0003800000 */
.L_x_20:
[----:B------:R-:W-:-:S04]  /*14d0*/  UISETP.LT.AND UP0, UPT, UR40, 0x1, UPT ;  /* 0x000000012800788c */ /* 0x000fc8000bf01270 */
[----:B------:R-:W-:-:S06]  /*14e0*/  USEL UR4, UR40, 0x1, UP0 ;  /* 0x0000000128047887 */ /* 0x000fcc0008000000 */
[----:B--23--:R-:W-:Y:S01]  /*14f0*/  IMAD.U32 R0, RZ, RZ, UR4 ;  /* 0x00000004ff007e24 */ /* 0x00cfe2000f8e00ff */
[----:B------:R-:W-:Y:S05]  /*1500*/  WARPSYNC.ALL ;  /* 0x0000000000007948 */ /* 0x000fea0003800000 */
[----:B------:R-:W-:-:S04]  /*1510*/  IADD3 R0, -R0, UR40, RZ ;  /* 0x0000002800007c10 */ /* 0x000fc8000fffe1ff */
[----:B------:R-:W-:Y:S02]  /*1520*/  ISETP.GE.AND P1, PT, R0, 0x1, PT ;  /* 0x000000010000780c */ /* 0x000fe40003f26270 */
[----:B------:R-:W-:Y:S01]  /*1530*/  R2UR UR4, R6 ;  /* 0x00000000060472ca */ /* 0x000fe200000e0000 */
[----:B------:R-:W-:Y:S01]  /*1540*/  WARPGROUP.ARRIVE ;  /* 0x00000000000079c5 */ /* 0x000fe20000000000 */
[----:B------:R-:W-:Y:S01]  /*1550*/  UMOV UR9, 0x40000040 ;  /* 0x4000004000097882 */ /* 0x000fe20000000000 */
[----:B------:R-:W-:-:S10]  /*1560*/  UMOV UR11, 0x40000040 ;  /* 0x40000040000b7882 */ /* 0x000fd40000000000 */
[----:B------:R-:W-:-:S04]  /*1570*/  UIADD3 UR4, UR4, 0x28100, URZ ;  /* 0x0002810004047890 */ /* 0x000fc8000fffe03f */
[----:B------:R-:W-:-:S04]  /*1580*/  USHF.R.U32.HI UR4, URZ, 0x4, UR4 ;  /* 0x000000043f047899 */ /* 0x000fc80008011604 */
[----:B------:R-:W-:Y:S02]  /*1590*/  ULOP3.LUT UR5, UR4, 0x3fff, URZ, 0xc0, !UPT ;  /* 0x00003fff04057892 */ /* 0x000fe4000f8ec03f */
[----:B------:R-:W-:Y:S02]  /*15a0*/  ULOP3.LUT UR4, UR41, 0x10000, URZ, 0xfc, !UPT ;  /* 0x0001000029047892 */ /* 0x000fe4000f8efc3f */
[----:B------:R-:W-:Y:S02]  /*15b0*/  ULOP3.LUT UR5, UR5, 0x10000, URZ, 0xfc, !UPT ;  /* 0x0001000005057892 */ /* 0x000fe4000f8efc3f */
[----:B------:R-:W-:Y:S02]  /*15c0*/  ULEA UR6, UR39, UR4, 0xb ;  /* 0x0000000427067291 */ /* 0x000fe4000f8e583f */
[----:B------:R-:W-:-:S05]  /*15d0*/  ULEA UR7, UR39, UR5, 0xa ;  /* 0x0000000527077291 */ /* 0x000fca000f8e503f */
[----:B------:R-:W-:Y:S02]  /*15e0*/  UMOV UR8, UR6 ;  /* 0x0000000600087c82 */ /* 0x000fe40008000000 */
[----:B------:R-:W-:Y:S02]  /*15f0*/  UMOV UR10, UR7 ;  /* 0x00000007000a7c82 */ /* 0x000fe40008000000 */
[----:B------:R-:W-:Y:S01]  /*1600*/  HGMMA.64x128x16.F32 R88, gdesc[UR8], RZ, !UPT, gsb0 ;  /* 0x01e00000085879f0 */ /* 0x000fe2000c0008ff */
[----:B------:R-:W-:Y:S01]  /*1610*/  UIADD3 UR8, UR6, 0x400, URZ ;  /* 0x0000040006087890 */ /* 0x000fe2000fffe03f */
[----:B------:R-:W-:Y:S01]  /*1620*/  UMOV UR9, 0x40000040 ;  /* 0x4000004000097882 */ /* 0x000fe20000000000 */
[----:B------:R-:W-:Y:S02]  /*1630*/  WARPGROUP.DEPBAR.LE gsb0, 0x0 ;  /* 0x00008000000079c5 */ /* 0x000fe40000010000 */
[----:B------:R-:W-:-:S07]  /*1640*/  WARPGROUP.ARRIVE ;  /* 0x00000000000079c5 */ /* 0x000fce0000000000 */
[----:B------:R-:W-:Y:S01]  /*1650*/  HGMMA.64x128x16.F32 R24, gdesc[UR8], RZ, !UPT, gsb0 ;  /* 0x01e00000081879f0 */ /* 0x000fe2000c0008ff */
[----:B------:R-:W-:Y:S02]  /*1660*/  UIADD3 UR8, UR6, 0x2, URZ ;  /* 0x0000000206087890 */ /* 0x000fe4000fffe03f */
[----:B------:R-:W-:Y:S01]  /*1670*/  UIADD3 UR10, UR7, 0x2, URZ ;  /* 0x00000002070a7890 */ /* 0x000fe2000fffe03f */
[----:B------:R-:W-:Y:S01]  /*1680*/  UMOV UR9, 0x40000040 ;  /* 0x4000004000097882 */ /* 0x000fe20000000000 */
[----:B------:R-:W-:Y:S01]  /*1690*/  UMOV UR11, 0x40000040 ;  /* 0x40000040000b7882 */ /* 0x000fe20000000000 */
[----:B------:R-:W-:Y:S02]  /*16a0*/  WARPGROUP.DEPBAR.LE gsb0, 0x0 ;  /* 0x00008000000079c5 */ /* 0x000fe40000010000 */
[----:B------:R-:W-:-:S06]  /*16b0*/  WARPGROUP.ARRIVE ;  /* 0x00000000000079c5 */ /* 0x000fcc0000000000 */
[----:B------:R-:W-:Y:S01]  /*16c0*/  HGMMA.64x128x16.F32 R88, gdesc[UR8], R88, gsb0 ;  /* 0x01e00000085879f0 */ /* 0x000fe20008000858 */
[----:B------:R-:W-:Y:S01]  /*16d0*/  UIADD3 UR8, UR6, 0x402, URZ ;  /* 0x0000040206087890 */ /* 0x000fe2000fffe03f */
[----:B------:R-:W-:Y:S01]  /*16e0*/  UMOV UR9, 0x40000040 ;  /* 0x4000004000097882 */ /* 0x000fe20000000000 */
[----:B------:R-:W-:Y:S02]  /*16f0*/  WARPGROUP.DEPBAR.LE gsb0, 0x0 ;  /* 0x00008000000079c5 */ /* 0x000fe40000010000 */
[----:B------:R-:W-:-:S07]  /*1700*/  WARPGROUP.ARRIVE ;  /* 0x00000000000079c5 */ /* 0x000fce0000000000 */
[----:B------:R-:W-:Y:S01]  /*1710*/  HGMMA.64x128x16.F32 R24, gdesc[UR8], R24, gsb0 ;  /* 0x01e00000081879f0 */ /* 0x000fe20008000818 */
        /* <DEDUP_REMOVED lines=23> */
[----:B------:R-:W-:Y:S03]  /*1890*/  HGMMA.64x128x16.F32 R24, gdesc[UR8], R24, gsb0 ;  /* 0x01e00000081879f0 */ /* 0x000fe60008000818 */
[----:B------:R-:W-:Y:S02]  /*18a0*/  WARPGROUP.DEPBAR.LE gsb0, 0x0 ;  /* 0x00008000000079c5 */ /* 0x000fe40000010000 */
[----:B------:R-:W-:Y:S05]  /*18b0*/  @!P1 BRA `(.L_x_22) ;  /* 0x0000000400749947 */ /* 0x000fea0003800000 */
[----:B------:R-:W-:Y:S02]  /*18c0*/  UIADD3 UR6, UR39, 0x1, URZ ;  /* 0x0000000127067890 */ /* 0x000fe4000fffe03f */
[----:B------:R-:W-:Y:S02]  /*18d0*/  IMAD.U32 R3, RZ, RZ, UR39 ;  /* 0x00000027ff037e24 */ /* 0x000fe4000f8e00ff */
[----:B------:R-:W-:-:S04]  /*18e0*/  UISETP.NE.AND UP0, UPT, UR6, 0x5, UPT ;  /* 0x000000050600788c */ /* 0x000fc8000bf05270 */
[----:B------:R-:W-:Y:S02]  /*18f0*/  USEL UR7, URZ, 0x1, UP0 ;  /* 0x000000013f077887 */ /* 0x000fe40008000000 */
[----:B------:R-:W-:Y:S02]  /*1900*/  USEL UR6, UR6, URZ, UP0 ;  /* 0x0000003f06067287 */ /* 0x000fe40008000000 */
[----:B------:R-:W-:-:S06]  /*1910*/  ULOP3.LUT UR7, UR38, UR7, URZ, 0x3c, !UPT ;  /* 0x0000000726077292 */ /* 0x000fcc000f8e3c3f */
[----:B------:R-:W-:-:S07]  /*1920*/  MOV R7, UR7 ;  /* 0x0000000700077c02 */ /* 0x000fce0008000f00 */
.L_x_29:
[----:B------:R-:W-:Y:S05]  /*1930*/  @!P0 BRA `(.L_x_23) ;  /* 0x0000000000048947 */ /* 0x000fea0003800000 */
[----:B------:R-:W-:Y:S01]  /*1940*/  BPT.TRAP 0x1 ;  /* 0x000000040000795c */ /* 0x000fe20000300000 */
.L_x_23:
[----:B------:R-:W2:Y:S01]  /*1950*/  S2UR UR8, SR_CgaCtaId ;  /* 0x00000000000879c3 */ /* 0x000ea20000008800 */
[----:B------:R-:W-:Y:S01]  /*1960*/  UMOV UR7, 0x400 ;  /* 0x0000040000077882 */ /* 0x000fe20000000000 */
[----:B01----:R-:W-:Y:S01]  /*1970*/  IMAD.U32 R5, RZ, RZ, UR6 ;  /* 0x00000006ff057e24 */ /* 0x003fe2000f8e00ff */
[----:B------:R-:W-:Y:S01]  /*1980*/  SHF.L.U32 R4, R7, 0x1f, RZ ;  /* 0x0000001f07047819 */ /* 0x000fe200000006ff */
[----:B--2---:R-:W-:-:S06]  /*1990*/  ULEA UR7, UR8, UR7, 0x18 ;  /* 0x0000000708077291 */ /* 0x004fcc000f8ec03f */
[----:B------:R-:W-:-:S04]  /*19a0*/  IMAD.U32 R6, RZ, RZ, UR7 ;  /* 0x00000007ff067e24 */ /* 0x000fc8000f8e00ff */
[----:B------:R-:W-:-:S04]  /*19b0*/  IMAD R5, R5, 0x8, R6 ;  /* 0x0000000805057824 */ /* 0x000fc800078e0206 */
[----:B------:R0:W1:Y:S01]  /*19c0*/  SYNCS.PHASECHK.TRANS64.TRYWAIT P1, [R5+URZ], R4 ;  /* 0x00000004050075a7 */ /* 0x000062000802017f */
[----:B------:R-:W-:Y:S05]  /*19d0*/  @!P0 BRA `(.L_x_24) ;  /* 0x0000000000048947 */ /* 0x000fea0003800000 */
[----:B------:R-:W-:Y:S01]  /*19e0*/  BPT.TRAP 0x1 ;  /* 0x000000040000795c */ /* 0x000fe20000300000 */
.L_x_24:
[----:B-1----:R-:W-:Y:S05]  /*19f0*/  @P1 BRA `(.L_x_25) ;  /* 0x0000000000081947 */ /* 0x002fea0003800000 */
[----:B------:R-:W1:Y:S02]  /*1a00*/  SYNCS.PHASECHK.TRANS64.TRYWAIT P1, [R5+URZ], R4 ;  /* 0x00000004050075a7 */ /* 0x000e64000802017f */
[----:B-1----:R-:W-:Y:S05]  /*1a10*/  @!P1 BRA `(.L_x_26) ;  /* 0x000000a800dc9947 */ /* 0x002fea0003800000 */
.L_x_25:
[----:B------:R-:W-:Y:S01]  /*1a20*/  ULEA UR7, UR6, UR4, 0xb ;  /* 0x0000000406077291 */ /* 0x000fe2000f8e583f */
[----:B------:R-:W-:Y:S01]  /*1a30*/  WARPGROUP.ARRIVE ;  /* 0x00000000000079c5 */ /* 0x000fe20000000000 */
[----:B------:R-:W-:Y:S01]  /*1a40*/  ULEA UR12, UR6, UR5, 0xa ;  /* 0x00000005060c7291 */ /* 0x000fe2000f8e503f */
[----:B------:R-:W-:Y:S01]  /*1a50*/  UMOV UR9, 0x40000040 ;  /* 0x4000004000097882 */ /* 0x000fe20000000000 */
[----:B------:R-:W-:-:S03]  /*1a60*/  UMOV UR11, 0x40000040 ;  /* 0x40000040000b7882 */ /* 0x000fc60000000000 */
[----:B------:R-:W-:Y:S02]  /*1a70*/  UMOV UR8, UR7 ;  /* 0x0000000700087c82 */ /* 0x000fe40008000000 */
[----:B------:R-:W-:Y:S02]  /*1a80*/  UMOV UR10, UR12 ;  /* 0x0000000c000a7c82 */ /* 0x000fe40008000000 */
        /* <DEDUP_REMOVED lines=44> */
[----:B------:R-:W-:Y:S01]  /*1d50*/  BPT.TRAP 0x1 ;  /* 0x000000040000795c */ /* 0x000fe20000300000 */
.L_x_27:
[----:B------:R-:W-:-:S13]  /*1d60*/  ISETP.NE.AND P1, PT, R156, RZ, PT ;  /* 0x000000ff9c00720c */ /* 0x000fda0003f25270 */
[----:B01----:R-:W-:-:S04]  /*1d70*/  @P1 IMAD R4, R3, 0x8, R6 ;  /* 0x0000000803041824 */ /* 0x003fc800078e0206 */
[----:B------:R-:W-:-:S05]  /*1d80*/  @P1 VIADD R5, R4, 0x28 ;  /* 0x0000002804051836 */ /* 0x000fca0000000000 */
[----:B------:R-:W-:-:S04]  /*1d90*/  @P1 PRMT R5, R22, 0x654, R5 ;  /* 0x0000065416051816 */ /* 0x000fc80000000005 */
[----:B------:R0:W-:Y:S01]  /*1da0*/  @P1 SYNCS.ARRIVE.TRANS64.RED.A1T0 RZ, [R5+URZ], RZ ;  /* 0x000000ff05ff19a7 */ /* 0x0001e2000810043f */
[----:B------:R-:W-:-:S13]  /*1db0*/  ISETP.GT.U32.AND P1, PT, R19, 0x1, PT ;  /* 0x000000011300780c */ /* 0x000fda0003f24070 */
[----:B0-----:R-:W-:Y:S05]  /*1dc0*/  @P1 BRA `(.L_x_28) ;  /* 0x0000000000041947 */ /* 0x001fea0003800000 */
[----:B------:R-:W-:Y:S01]  /*1dd0*/  BPT.TRAP 0x1 ;  /* 0x000000040000795c */ /* 0x000fe20000300000 */
.L_x_28:
[----:B------:R-:W-:Y:S01]  /*1de0*/  UIADD3 UR6, UR6, 0x1, URZ ;  /* 0x0000000106067890 */ /* 0x000fe2000fffe03f */
[C---:B------:R-:W-:Y:S01]  /*1df0*/  ISETP.GT.AND P2, PT, R0.reuse, 0x1, PT ;  /* 0x000000010000780c */ /* 0x040fe20003f44270 */
[----:B------:R-:W-:Y:S02]  /*1e00*/  VIADD R3, R3, 0x1 ;  /* 0x0000000103037836 */ /* 0x000fe40000000000 */
[----:B------:R-:W-:Y:S01]  /*1e10*/  UISETP.NE.AND UP0, UPT, UR6, 0x5, UPT ;  /* 0x000000050600788c */ /* 0x000fe2000bf05270 */
[----:B------:R-:W-:Y:S02]  /*1e20*/  VIADD R0, R0, 0xffffffff ;  /* 0xffffffff00007836 */ /* 0x000fe40000000000 */
[C---:B------:R-:W-:Y:S01]  /*1e30*/  ISETP.NE.AND P1, PT, R3.reuse, 0x5, PT ;  /* 0x000000050300780c */ /* 0x040fe20003f25270 */
[----:B------:R-:W-:Y:S02]  /*1e40*/  USEL UR7, URZ, 0x1, UP0 ;  /* 0x000000013f077887 */ /* 0x000fe40008000000 */
[----:B------:R-:W-:Y:S01]  /*1e50*/  USEL UR6, UR6, URZ, UP0 ;  /* 0x0000003f06067287 */ /* 0x000fe20008000000 */
[----:B------:R-:W-:-:S03]  /*1e60*/  SEL R3, R3, RZ, P1 ;  /* 0x000000ff03037207 */ /* 0x000fc60000800000 */
[----:B------:R-:W-:Y:S01]  /*1e70*/  LOP3.LUT R7, R7, UR7, RZ, 0x3c, !PT ;  /* 0x0000000707077c12 */ /* 0x000fe2000f8e3cff */
[----:B------:R-:W-:Y:S07]  /*1e80*/  @P2 BRA `(.L_x_29) ;  /* 0xfffffff800a82947 */ /* 0x000fee000383ffff */
.L_x_22:
[----:B------:R-:W2:Y:S02]  /*1e90*/  LDC R0, c[0x0][0x28c] ;  /* 0x0000a300ff007b82 */ /* 0x000ea40000000800 */
[----:B--2---:R-:W-:-:S13]  /*1ea0*/  ISETP.GE.AND P1, PT, R0, 0x1, PT ;  /* 0x000000010000780c */ /* 0x004fda0003f26270 */
[----:B------:R-:W-:Y:S05]  /*1eb0*/  @!P1 BRA `(.L_x_30) ;  /* 0x0000000000509947 */ /* 0x000fea0003800000 */
[----:B------:R-:W-:Y:S05]  /*1ec0*/  @!P0 BRA `(.L_x_31) ;  /* 0x0000000000048947 */ /* 0x000fea0003800000 */
[----:B------:R-:W-:Y:S01]  /*1ed0*/  BPT.TRAP 0x1 ;  /* 0x000000040000795c */ /* 0x000fe20000300000 */
.L_x_31:
[----:B------:R-:W-:Y:S01]  /*1ee0*/  ISETP.NE.AND P1, PT, R156, RZ, PT ;  /* 0x000000ff9c00720c */ /* 0x000fe20003f25270 */
[----:B------:R-:W-:Y:S01]  /*1ef0*/  BSSY B0, `(.L_x_32) ;  /* 0x000000e000007945 */ /* 0x000fe20003800000 */
[----:B------:R-:W-:-:S11]  /*1f00*/  ISETP.GT.U32.AND P0, PT, R19, 0x1, PT ;  /* 0x000000011300780c */ /* 0x000fd60003f04070 */
[----:B------:R-:W-:Y:S05]  /*1f10*/  @!P1 BRA `(.L_x_33) ;  /* 0x00000000002c9947 */ /* 0x000fea0003800000 */
[----:B------:R-:W-:-:S04]  /*1f20*/  UISETP.LT.AND UP0, UPT, UR40, 0x1, UPT ;  /* 0x000000012800788c */ /* 0x000fc8000bf01270 */
[----:B------:R-:W-:-:S04]  /*1f30*/  USEL UR6, UR40, 0x1, UP0 ;  /* 0x0000000128067887 */ /* 0x000fc80008000000 */
[----:B------:R-:W-:-:S04]  /*1f40*/  UIADD3 UR6, UR39, UR40, -UR6 ;  /* 0x0000002827067290 */ /* 0x000fc8000fffe806 */
[----:B------:R-:W-:-:S04]  /*1f50*/  UIMAD.WIDE.U32 UR4, UR6, -0x33333333, URZ ;  /* 0xcccccccd060478a5 */ /* 0x000fc8000f8e003f */
[----:B------:R-:W-:-:S04]  /*1f60*/  USHF.R.U32.HI UR4, URZ, 0x2, UR5 ;  /* 0x000000023f047899 */ /* 0x000fc80008011605 */
[----:B------:R-:W-:-:S06]  /*1f70*/  UIMAD UR6, UR4, -0x5, UR6 ;  /* 0xfffffffb040678a4 */ /* 0x000fcc000f8e0206 */
[----:B------:R-:W-:-:S05]  /*1f80*/  IMAD.U32 R3, RZ, RZ, UR6 ;  /* 0x00000006ff037e24 */ /* 0x000fca000f8e00ff */
[----:B------:R-:W-:-:S05]  /*1f90*/  LEA R0, R3, R6, 0x3 ;  /* 0x0000000603007211 */ /* 0x000fca00078e18ff */
[----:B------:R-:W-:-:S05]  /*1fa0*/  VIADD R3, R0, 0x28 ;  /* 0x0000002800037836 */ /* 0x000fca0000000000 */
[----:B------:R-:W-:-:S04]  /*1fb0*/  PRMT R3, R22, 0x654, R3 ;  /* 0x0000065416037816 */ /* 0x000fc80000000003 */
[----:B------:R2:W-:Y:S03]  /*1fc0*/  SYNCS.ARRIVE.TRANS64.RED.A1T0 RZ, [R3+URZ], RZ ;  /* 0x000000ff03ff79a7 */ /* 0x0005e6000810043f */
.L_x_33:
[----:B------:R-:W-:Y:S05]  /*1fd0*/  BSYNC B0 ;  /* 0x0000000000007941 */ /* 0x000fea0003800000 */
.L_x_32:
[----:B------:R-:W-:Y:S05]  /*1fe0*/  @P0 BRA `(.L_x_30) ;  /* 0x0000000000040947 */ /* 0x000fea0003800000 */
[----:B------:R-:W-:Y:S01]  /*1ff0*/  BPT.TRAP 0x1 ;  /* 0x000000040000795c */ /* 0x000fe20000300000 */
.L_x_30:
[----:B------:R-:W3:Y:S01]  /*2000*/  LDC R6, c[0x0][0x288] ;  /* 0x0000a200ff067b82 */ /* 0x000ee20000000800 */
[--C-:B------:R-:W-:Y:S01]  /*2010*/  SHF.R.U32.HI R0, RZ, 0x2, R18.reuse ;  /* 0x00000002ff007819 */ /* 0x100fe20000011612 */
[----:B------:R-:W-:Y:S01]  /*2020*/  UIADD3 UR39, UR40, UR39, URZ ;  /* 0x0000002728277290 */ /* 0x000fe2000fffe03f */
[----:B01----:R-:W-:Y:S01]  /*2030*/  SHF.R.U32.HI R5, RZ, 0x7, R18 ;  /* 0x00000007ff057819 */ /* 0x003fe20000011612 */
[----:B------:R-:W-:Y:S01]  /*2040*/  ULDC UR7, c[0x0][0x284] ;  /* 0x0000a10000077ab9 */ /* 0x000fe20000000800 */
[----:B--2---:R-:W-:Y:S01]  /*2050*/  LOP3.LUT R3, R0, 0x7, RZ, 0xc0, !PT ;  /* 0x0000000700037812 */ /* 0x004fe200078ec0ff */
[----:B------:R-:W-:Y:S01]  /*2060*/  UISETP.GT.U32.AND UP0, UPT, UR39, 0x4, UPT ;  /* 0x000000042700788c */ /* 0x000fe2000bf04070 */
[----:B------:R-:W-:Y:S01]  /*2070*/  LOP3.LUT R0, R5, 0x1, RZ, 0xc0, !PT ;  /* 0x0000000105007812 */ /* 0x000fe200078ec0ff */
[----:B------:R-:W-:Y:S01]  /*2080*/  UISETP.GE.U32.AND UP1, UPT, UR40, 0x5, UPT ;  /* 0x000000052800788c */ /* 0x000fe2000bf26070 */
[----:B------:R-:W-:Y:S01]  /*2090*/  LOP3.LUT R4, R18, 0x60, RZ, 0xc0, !PT ;  /* 0x0000006012047812 */ /* 0x000fe200078ec0ff */
[----:B------:R-:W-:Y:S01]  /*20a0*/  UISETP.LT.U32.AND UP0, UPT, UR40, 0x5, UP0 ;  /* 0x000000052800788c */ /* 0x000fe20008701070 */
[----:B------:R-:W-:Y:S01]  /*20b0*/  SHF.R.S32.HI R15, RZ, 0x1f, R23 ;  /* 0x0000001fff0f7819 */ /* 0x000fe20000011417 */
[----:B------:R-:W-:Y:S01]  /*20c0*/  IMAD.SHL.U32 R10, R0, 0x40, RZ ;  /* 0x00000040000a7824 */ /* 0x000fe200078e00ff */
[----:B------:R-:W-:Y:S01]  /*20d0*/  SHF.R.U32.HI R8, RZ, 0x1, R4 ;  /* 0x00000001ff087819 */ /* 0x000fe20000011604 */
[----:B------:R-:W-:Y:S01]  /*20e0*/  ULDC.64 UR8, c[0x0][0x5d0] ;  /* 0x0001740000087ab9 */ /* 0x000fe20000000a00 */
[----:B------:R-:W-:Y:S01]  /*20f0*/  LOP3.LUT R4, R18, 0x3, RZ, 0xc0, !PT ;  /* 0x0000000312047812 */ /* 0x000fe200078ec0ff */
[----:B------:R-:W-:Y:S01]  /*2100*/  UIMAD.WIDE.U32 UR4, UR39, -0x33333333, URZ ;  /* 0xcccccccd270478a5 */ /* 0x000fe2000f8e003f */
[--C-:B------:R-:W-:Y:S01]  /*2110*/  IADD3 R5, RZ, -R8, -R3.reuse ;  /* 0x80000008ff057210 */ /* 0x100fe20007ffe803 */
[----:B------:R-:W-:Y:S01]  /*2120*/  USEL UR6, URZ, 0x1, !UP0 ;  /* 0x000000013f067887 */ /* 0x000fe2000c000000 */
[----:B------:R-:W-:Y:S01]  /*2130*/  LOP3.LUT R165, R10, 0x40, R3, 0xe2, !PT ;  /* 0x000000400aa57812 */ /* 0x000fe200078ee203 */
[----:B------:R-:W-:Y:S01]  /*2140*/  IMAD.SHL.U32 R3, R153, 0x80, RZ ;  /* 0x0000008099037824 */ /* 0x000fe200078e00ff */
[----:B------:R-:W-:Y:S01]  /*2150*/  USHF.R.U32.HI UR4, URZ, 0x2, UR5 ;  /* 0x000000023f047899 */ /* 0x000fe20008011605 */
[----:B------:R-:W-:Y:S01]  /*2160*/  IMAD R157, R0, -0x40, R5 ;  /* 0xffffffc0009d7824 */ /* 0x000fe200078e0205 */
[----:B------:R-:W-:Y:S01]  /*2170*/  ULOP3.LUT UR38, UR38, UR6, URZ, 0x3c, !UPT ;  /* 0x0000000626267292 */ /* 0x000fe2000f8e3c3f */
[----:B---3--:R-:W-:Y:S01]  /*2180*/  IMAD R10, R4, -0x2, R6 ;  /* 0xfffffffe040a7824 */ /* 0x008fe200078e0206 */
[----:B------:R-:W-:Y:S01]  /*2190*/  ISETP.GE.AND P0, PT, R3, R6, PT ;  /* 0x000000060300720c */ /* 0x000fe20003f06270 */
[----:B------:R-:W-:Y:S01]  /*21a0*/  IMAD.SHL.U32 R0, R152, 0x100, RZ ;  /* 0x0000010098007824 */ /* 0x000fe200078e00ff */
[----:B------:R-:W-:Y:S01]  /*21b0*/  UIMAD UR39, UR4, -0x5, UR39 ;  /* 0xfffffffb042778a4 */ /* 0x000fe2000f8e0227 */
[----:B------:R-:W-:Y:S01]  /*21c0*/  IMAD.SHL.U32 R6, R18, 0x2, RZ ;  /* 0x0000000212067824 */ /* 0x000fe200078e00ff */
[----:B------:R-:W-:Y:S01]  /*21d0*/  @UP1 ULOP3.LUT UR38, UR38, 0x1, UR4, 0x78, !UPT ;  /* 0x0000000126261892 */ /* 0x000fe2000f8e7804 */
[----:B------:R-:W-:Y:S01]  /*21e0*/  IMAD R4, R15, UR8, RZ ;  /* 0x000000080f047c24 */ /* 0x000fe2000f8e02ff */
[----:B------:R-:W-:Y:S01]  /*21f0*/  ISETP.GE.OR P0, PT, R0, UR7, P0 ;  /* 0x0000000700007c0c */ /* 0x000fe20008706670 */
[----:B------:R-:W-:Y:S01]  /*2200*/  IMAD.WIDE R152, R152, 0x100, RZ ;  /* 0x0000010098987825 */ /* 0x000fe200078e02ff */
[----:B------:R-:W-:-:S02]  /*2210*/  LOP3.LUT R6, R3, 0x6, R6, 0xf8, !PT ;  /* 0x0000000603067812 */ /* 0x000fc400078ef806 */
[----:B------:R-:W-:Y:S01]  /*2220*/  IADD3 R157, -R0, UR7, R157 ;  /* 0x00000007009d7c10 */ /* 0x000fe2000fffe19d */
[C---:B------:R-:W-:Y:S01]  /*2230*/  IMAD R9, R23.reuse, UR9, R4 ;  /* 0x0000000917097c24 */ /* 0x040fe2000f8e0204 */
[----:B------:R-:W-:Y:S01]  /*2240*/  SHF.R.S32.HI R7, RZ, 0x1f, R6 ;  /* 0x0000001fff077819 */ /* 0x000fe20000011406 */
[----:B------:R-:W-:Y:S01]  /*2250*/  IMAD.IADD R0, R10, 0x1, -R3 ;  /* 0x000000010a007824 */ /* 0x000fe200078e0a03 */
[----:B------:R-:W-:Y:S01]  /*2260*/  LOP3.LUT R165, R152, R165, R8, 0xfe, !PT ;  /* 0x000000a598a57212 */ /* 0x000fe200078efe08 */
[----:B------:R-:W-:Y:S02]  /*2270*/  IMAD.MOV.U32 R3, RZ, RZ, -0x1 ;  /* 0xffffffffff037424 */ /* 0x000fe400078e00ff */
[----:B------:R-:W-:-:S04]  /*2280*/  IMAD.WIDE.U32 R4, R23, UR8, R6 ;  /* 0x0000000817047c25 */ /* 0x000fc8000f8e0006 */
[----:B------:R-:W-:Y:S01]  /*2290*/  IMAD.IADD R9, R5, 0x1, R9 ;  /* 0x0000000105097824 */ /* 0x000fe200078e0209 */
[----:B------:R-:W-:Y:S01]  /*22a0*/  MOV R8, R4 ;  /* 0x0000000400087202 */ /* 0x000fe20000000f00 */
[----:B------:R-:W-:Y:S06]  /*22b0*/  @P0 BRA `(.L_x_34) ;  /* 0x0000008400700947 */ /* 0x000fec0003800000 */
[----:B------:R-:W0:Y:S01]  /*22c0*/  LDC.64 R4, c[0x0][0x5c8] ;  /* 0x00017200ff047b82 */ /* 0x000e220000000a00 */
[----:B-----5:R-:W-:Y:S01]  /*22d0*/  FSETP.NEU.AND P1, PT, R155, RZ, PT ;  /* 0x000000ff9b00720b */ /* 0x020fe20003f2d000 */
[----:B------:R-:W-:Y:S01]  /*22e0*/  BSSY B0, `(.L_x_34) ;  /* 0x0000859000007945 */ /* 0x000fe20003800000 */
[----:B------:R-:W-:-:S04]  /*22f0*/  ISETP.GT.AND P2, PT, R157, RZ, PT ;  /* 0x000000ff9d00720c */ /* 0x000fc80003f44270 */
[----:B------:R-:W-:Y:S01]  /*2300*/  ISETP.GT.AND P0, PT, R0, RZ, P2 ;  /* 0x000000ff0000720c */ /* 0x000fe20001704270 */
[-C--:B0-----:R-:W-:Y:S02]  /*2310*/  IMAD R10, R153, R4.reuse, RZ ;  /* 0x00000004990a7224 */ /* 0x081fe400078e02ff */
[----:B------:R-:W-:-:S04]  /*2320*/  IMAD.WIDE.U32 R166, R165, R4, R8 ;  /* 0x00000004a5a67225 */ /* 0x000fc800078e0008 */
[----:B------:R-:W-:-:S04]  /*2330*/  IMAD R9, R165, R5, R10 ;  /* 0x00000005a5097224 */ /* 0x000fc800078e020a */
[----:B------:R-:W-:Y:S01]  /*2340*/  IMAD.IADD R171, R167, 0x1, R9 ;  /* 0x00000001a7ab7824 */ /* 0x000fe200078e0209 */
[----:B------:R-:W-:Y:S06]  /*2350*/  @!P1 BRA `(.L_x_35) ;  /* 0x0000006000209947 */ /* 0x000fec0003800000 */
[----:B------:R-:W0:Y:S01]  /*2360*/  LDC.64 R10, c[0x0][0x5b8] ;  /* 0x00016e00ff0a7b82 */ /* 0x000e220000000a00 */
[----:B------:R-:W-:-:S07]  /*2370*/  ULDC.64 UR4, c[0x0][0x5c0] ;  /* 0x0001700000047ab9 */ /* 0x000fce0000000a00 */
[----:B------:R-:W1:Y:S08]  /*2380*/  LDC.64 R12, c[0x0][0x5b0] ;  /* 0x00016c00ff0c7b82 */ /* 0x000e700000000a00 */
[----:B------:R-:W2:Y:S01]  /*2390*/  LDC.64 R8, c[0x0][0x5a8] ;  /* 0x00016a00ff087b82 */ /* 0x000ea20000000a00 */
[----:B0-----:R-:W-:-:S04]  /*23a0*/  IMAD R14, R15, R10, RZ ;  /* 0x0000000a0f0e7224 */ /* 0x001fc800078e02ff */
[C---:B------:R-:W-:Y:S02]  /*23b0*/  IMAD R11, R23.reuse, R11, R14 ;  /* 0x0000000b170b7224 */ /* 0x040fe400078e020e */
[----:B------:R-:W-:-:S04]  /*23c0*/  IMAD.WIDE.U32 R14, R23, R10, R6 ;  /* 0x0000000a170e7225 */ /* 0x000fc800078e0006 */
[----:B-1----:R-:W-:Y:S02]  /*23d0*/  IMAD R20, R153, R12, RZ ;  /* 0x0000000c99147224 */ /* 0x002fe400078e02ff */
[----:B------:R-:W-:Y:S02]  /*23e0*/  IMAD.IADD R21, R15, 0x1, R11 ;  /* 0x000000010f157824 */ /* 0x000fe400078e020b */
[----:B------:R-:W-:Y:S02]  /*23f0*/  IMAD R169, R165, R13, R20 ;  /* 0x0000000da5a97224 */ /* 0x000fe400078e0214 */
[----:B------:R-:W-:-:S04]  /*2400*/  IMAD.MOV.U32 R20, RZ, RZ, R14 ;  /* 0x000000ffff147224 */ /* 0x000fc800078e000e */
[----:B------:R-:W-:-:S04]  /*2410*/  IMAD.WIDE.U32 R158, R165, R12, R20 ;  /* 0x0000000ca59e7225 */ /* 0x000fc800078e0014 */
[----:B------:R-:W-:Y:S01]  /*2420*/  IMAD.IADD R159, R159, 0x1, R169 ;  /* 0x000000019f9f7824 */ /* 0x000fe200078e02a9 */
[----:B--2---:R-:W-:-:S04]  /*2430*/  LEA R160, P1, R158, R8, 0x1 ;  /* 0x000000089ea07211 */ /* 0x004fc800078208ff */
[----:B------:R-:W-:-:S05]  /*2440*/  LEA.HI.X R161, R158, R9, R159, 0x1, P1 ;  /* 0x000000099ea17211 */ /* 0x000fca00008f0c9f */
[----:B------:R-:W2:Y:S01]  /*2450*/  @P0 LDG.E.LTC128B.U16 R167, desc[UR36][R160.64] ;  /* 0x00000024a0a70981 */ /* 0x000ea2000c1e1520 */
[----:B------:R-:W-:Y:S01]  /*2460*/  IMAD.WIDE.U32 R162, R165, R12, R6 ;  /* 0x0000000ca5a27225 */ /* 0x000fe200078e0006 */
[----:B------:R-:W-:Y:S01]  /*2470*/  ISETP.GT.AND P3, PT, R0, 0x1, P2 ;  /* 0x000000010000780c */ /* 0x000fe20001764270 */
[----:B------:R-:W-:Y:S02]  /*2480*/  BSSY B1, `(.L_x_36) ;  /* 0x0000013000017945 */ /* 0x000fe40003800000 */
[----:B------:R-:W-:Y:S02]  /*2490*/  IMAD.IADD R163, R169, 0x1, R163 ;  /* 0x00000001a9a37824 */ /* 0x000fe400078e02a3 */
[----:B------:R-:W-:-:S04]  /*24a0*/  IMAD.WIDE.U32 R162, R23, R10, R162 ;  /* 0x0000000a17a27225 */ /* 0x000fc800078e00a2 */
[----:B--2---:R-:W-:-:S05]  /*24b0*/  HADD2.F32 R158, -RZ, R167.H0_H0 ;  /* 0x200000a7ff9e7230 */ /* 0x004fca0000004100 */
[----:B------:R-:W-:Y:S01]  /*24c0*/  FMUL R159, R158, R155 ;  /* 0x0000009b9e9f7220 */ /* 0x000fe20000400000 */
[----:B------:R-:W-:-:S03]  /*24d0*/  LEA R158, P1, R166, UR4, 0x1 ;  /* 0x00000004a69e7c11 */ /* 0x000fc6000f8208ff */
[----:B------:R-:W-:Y:S01]  /*24e0*/  FFMA R159, R88, R154, R159 ;  /* 0x0000009a589f7223 */ /* 0x000fe2000000009f */
[----:B------:R-:W-:-:S04]  /*24f0*/  IMAD.IADD R88, R11, 0x1, R163 ;  /* 0x000000010b587824 */ /* 0x000fc800078e02a3 */
[----:B------:R-:W-:Y:S02]  /*2500*/  F2FP.F16.F32.PACK_AB R161, RZ, R159 ;  /* 0x0000009fffa1723e */ /* 0x000fe400000000ff */
[----:B------:R-:W-:Y:S02]  /*2510*/  LEA.HI.X R159, R166, UR5, R171, 0x1, P1 ;  /* 0x00000005a69f7c11 */ /* 0x000fe400088f0cab */
[----:B------:R-:W-:Y:S02]  /*2520*/  PRMT R163, R161, 0x7610, R163 ;  /* 0x00007610a1a37816 */ /* 0x000fe400000000a3 */
[----:B------:R-:W-:-:S03]  /*2530*/  LEA R160, P1, R162, R8, 0x1 ;  /* 0x00000008a2a07211 */ /* 0x000fc600078208ff */
[----:B------:R0:W-:Y:S01]  /*2540*/  @P0 STG.E.U16 desc[UR36][R158.64], R163 ;  /* 0x000000a39e000986 */ /* 0x0001e2000c101524 */
[--C-:B------:R-:W-:Y:S01]  /*2550*/  LEA.HI.X R161, R162, R9, R88.reuse, 0x1, P1 ;  /* 0x00000009a2a17211 */ /* 0x100fe200008f0c58 */
[C---:B------:R-:W-:Y:S01]  /*2560*/  IMAD.SHL.U32 R162, R12.reuse, 0x8, RZ ;  /* 0x000000080ca27824 */ /* 0x040fe200078e00ff */
[----:B------:R-:W-:Y:S02]  /*2570*/  PRMT R88, R167, 0x7610, R88 ;  /* 0x00007610a7587816 */ /* 0x000fe40000000058 */
[----:B0-----:R-:W-:Y:S01]  /*2580*/  SHF.L.U64.HI R163, R12, 0x3, R13 ;  /* 0x000000030ca37819 */ /* 0x001fe2000001020d */
[----:B------:R-:W-:Y:S06]  /*2590*/  @!P3 BRA `(.L_x_37) ;  /* 0x000000000004b947 */ /* 0x000fec0003800000 */
[----:B------:R0:W5:Y:S02]  /*25a0*/  LDG.E.LTC128B.U16 R88, desc[UR36][R160.64+0x2] ;  /* 0x00000224a0587981 */ /* 0x000164000c1e1520 */
.L_x_37:
[----:B------:R-:W-:Y:S05]  /*25b0*/  BSYNC B1 ;  /* 0x0000000000017941 */ /* 0x000fea0003800000 */
.L_x_36:
[----:B-----5:R-:W-:Y:S01]  /*25c0*/  HADD2.F32 R168, -RZ, R88.H0_H0 ;  /* 0x20000058ffa87230 */ /* 0x020fe20000004100 */
[----:B------:R-:W-:Y:S01]  /*25d0*/  ISETP.GT.AND P0, PT, R157, 0x8, PT ;  /* 0x000000089d00780c */ /* 0x000fe20003f04270 */
[----:B------:R-:W-:-:S04]  /*25e0*/  IMAD.WIDE.U32 R166, R165, R12, R162 ;  /* 0x0000000ca5a67225 */ /* 0x000fc800078e00a2 */
[----:B------:R-:W-:Y:S01]  /*25f0*/  FMUL R168, R168, R155 ;  /* 0x0000009ba8a87220 */ /* 0x000fe20000400000 */
[----:B------:R-:W-:Y:S01]  /*2600*/  IMAD.IADD R169, R169, 0x1, R167 ;  /* 0x00000001a9a97824 */ /* 0x000fe200078e02a7 */
[----:B------:R-:W-:Y:S02]  /*2610*/  ISETP.GT.AND P1, PT, R0, RZ, P0 ;  /* 0x000000ff0000720c */ /* 0x000fe40000724270 */
[----:B------:R-:W-:Y:S01]  /*2620*/  FFMA R168, R89, R154, R168 ;  /* 0x0000009a59a87223 */ /* 0x000fe200000000a8 */
[----:B------:R-:W-:-:S04]  /*2630*/  IADD3 R89, P4, R14, R166, RZ ;  /* 0x000000a60e597210 */ /* 0x000fc80007f9e0ff */
[----:B------:R-:W-:Y:S02]  /*2640*/  F2FP.F16.F32.PACK_AB R168, RZ, R168 ;  /* 0x000000a8ffa8723e */ /* 0x000fe400000000ff */
[----:B------:R-:W-:Y:S02]  /*2650*/  IADD3.X R172, R169, R21, RZ, P4, !PT ;  /* 0x00000015a9ac7210 */ /* 0x000fe400027fe4ff */
[C---:B------:R-:W-:Y:S02]  /*2660*/  LEA R170, P4, R89.reuse, R8, 0x1 ;  /* 0x0000000859aa7211 */ /* 0x040fe400078808ff */
[----:B------:R-:W-:Y:S02]  /*2670*/  PRMT R167, R168, 0x7610, R167 ;  /* 0x00007610a8a77816 */ /* 0x000fe400000000a7 */
[----:B------:R-:W-:Y:S02]  /*2680*/  PRMT R168, R88, 0x7610, R168 ;  /* 0x0000761058a87816 */ /* 0x000fe400000000a8 */
[----:B------:R-:W-:Y:S01]  /*2690*/  LEA.HI.X R171, R89, R9, R172, 0x1, P4 ;  /* 0x0000000959ab7211 */ /* 0x000fe200020f0cac */
[----:B------:R1:W-:Y:S04]  /*26a0*/  @P3 STG.E.U16 desc[UR36][R158.64+0x2], R167 ;  /* 0x000002a79e003986 */ /* 0x0003e8000c101524 */
[----:B------:R2:W3:Y:S01]  /*26b0*/  @P1 LDG.E.LTC128B.U16 R168, desc[UR36][R170.64] ;  /* 0x00000024aaa81981 */ /* 0x0004e2000c1e1520 */
[----:B------:R-:W-:Y:S01]  /*26c0*/  IADD3 R166, P3, R6, R166, RZ ;  /* 0x000000a606a67210 */ /* 0x000fe20007f7e0ff */
[----:B------:R-:W-:Y:S04]  /*26d0*/  BSSY B1, `(.L_x_38) ;  /* 0x0000012000017945 */ /* 0x000fe80003800000 */
[----:B-1----:R-:W-:-:S02]  /*26e0*/  IMAD.X R167, R7, 0x1, R169, P3 ;  /* 0x0000000107a77824 */ /* 0x002fc400018e06a9 */
[----:B------:R-:W-:Y:S02]  /*26f0*/  IMAD.SHL.U32 R169, R4, 0x10, RZ ;  /* 0x0000001004a97824 */ /* 0x000fe400078e00ff */
[----:B------:R-:W-:-:S03]  /*2700*/  IMAD.WIDE.U32 R166, R23, R10, R166 ;  /* 0x0000000a17a67225 */ /* 0x000fc600078e00a6 */
[----:B--2---:R-:W-:Y:S01]  /*2710*/  IADD3 R170, P3, R169, R158, RZ ;  /* 0x0000009ea9aa7210 */ /* 0x004fe20007f7e0ff */
[----:B------:R-:W-:Y:S01]  /*2720*/  IMAD.IADD R172, R11, 0x1, R167 ;  /* 0x000000010bac7824 */ /* 0x000fe200078e02a7 */
[----:B------:R-:W-:-:S05]  /*2730*/  SHF.L.U64.HI R167, R4, 0x4, R5 ;  /* 0x0000000404a77819 */ /* 0x000fca0000010205 */
[----:B------:R-:W-:Y:S02]  /*2740*/  IMAD.X R171, R167, 0x1, R159, P3 ;  /* 0x00000001a7ab7824 */ /* 0x000fe400018e069f */
[----:B---3--:R-:W-:-:S05]  /*2750*/  HADD2.F32 R88, -RZ, R168.H0_H0 ;  /* 0x200000a8ff587230 */ /* 0x008fca0000004100 */
[----:B------:R-:W-:Y:S01]  /*2760*/  FMUL R89, R88, R155 ;  /* 0x0000009b58597220 */ /* 0x000fe20000400000 */
[----:B------:R-:W-:-:S03]  /*2770*/  LEA R88, P4, R166, R8, 0x1 ;  /* 0x00000008a6587211 */ /* 0x000fc600078808ff */
[----:B------:R-:W-:Y:S01]  /*2780*/  FFMA R90, R90, R154, R89 ;  /* 0x0000009a5a5a7223 */ /* 0x000fe20000000059 */
[----:B------:R-:W-:Y:S02]  /*2790*/  LEA.HI.X R89, R166, R9, R172, 0x1, P4 ;  /* 0x00000009a6597211 */ /* 0x000fe400020f0cac */
[----:B------:R-:W-:Y:S02]  /*27a0*/  ISETP.GT.AND P4, PT, R0, 0x1, P0 ;  /* 0x000000010000780c */ /* 0x000fe40000784270 */
[----:B------:R-:W-:-:S05]  /*27b0*/  F2FP.F16.F32.PACK_AB R90, RZ, R90 ;  /* 0x0000005aff5a723e */ /* 0x000fca00000000ff */
[----:B------:R1:W-:Y:S06]  /*27c0*/  @P1 STG.E.U16 desc[UR36][R170.64], R90 ;  /* 0x0000005aaa001986 */ /* 0x0003ec000c101524 */
[----:B------:R-:W-:Y:S05]  /*27d0*/  @!P4 BRA `(.L_x_39) ;  /* 0x000000000004c947 */ /* 0x000fea0003800000 */
[----:B------:R2:W5:Y:S02]  /*27e0*/  LDG.E.LTC128B.U16 R168, desc[UR36][R88.64+0x2] ;  /* 0x0000022458a87981 */ /* 0x000564000c1e1520 */
.L_x_39:
[----:B------:R-:W-:Y:S05]  /*27f0*/  BSYNC B1 ;  /* 0x0000000000017941 */ /* 0x000fea0003800000 */
.L_x_38:
[----:B-1---5:R-:W-:Y:S01]  /*2800*/  HADD2.F32 R90, -RZ, R168.H0_H0 ;  /* 0x200000a8ff5a7230 */ /* 0x022fe20000004100 */
[----:B------:R-:W-:Y:S01]  /*2810*/  ISETP.GT.AND P1, PT, R0, 0x8, P2 ;  /* 0x000000080000780c */ /* 0x000fe20001724270 */
[----:B------:R-:W-:Y:S03]  /*2820*/  BSSY B1, `(.L_x_40) ;  /* 0x000000a000017945 */ /* 0x000fe60003800000 */
[----:B------:R-:W-:-:S04]  /*2830*/  FMUL R90, R90, R155 ;  /* 0x0000009b5a5a7220 */ /* 0x000fc80000400000 */
[----:B------:R-:W-:Y:S01]  /*2840*/  FFMA R90, R91, R154, R90 ;  /* 0x0000009a5b5a7223 */ /* 0x000fe2000000005a */
[----:B------:R-:W-:-:S04]  /*2850*/  @P4 IMAD.MOV.U32 R91, RZ, RZ, R171 ;  /* 0x000000ffff5b4224 */ /* 0x000fc800078e00ab */
[----:B------:R-:W-:-:S04]  /*2860*/  F2FP.F16.F32.PACK_AB R90, RZ, R90 ;  /* 0x0000005aff5a723e */ /* 0x000fc800000000ff */
[----:B------:R-:W-:Y:S01]  /*2870*/  PRMT R166, R90, 0x7610, R166 ;  /* 0x000076105aa67816 */ /* 0x000fe200000000a6 */
[----:B------:R-:W-:-:S05]  /*2880*/  @P4 IMAD.MOV.U32 R90, RZ, RZ, R170 ;  /* 0x000000ffff5a4224 */ /* 0x000fca00078e00aa */
[----:B------:R1:W-:Y:S01]  /*2890*/  @P4 STG.E.U16 desc[UR36][R90.64+0x2], R166 ;  /* 0x000002a65a004986 */ /* 0x0003e2000c101524 */
[----:B------:R-:W-:Y:S05]  /*28a0*/  @!P1 BRA `(.L_x_41) ;  /* 0x0000000000049947 */ /* 0x000fea0003800000 */
[----:B------:R3:W5:Y:S02]  /*28b0*/  LDG.E.LTC128B.U16 R168, desc[UR36][R160.64+0x10] ;  /* 0x00001024a0a87981 */ /* 0x000764000c1e1520 */
.L_x_41:
[----:B------:R-:W-:Y:S05]  /*28c0*/  BSYNC B1 ;  /* 0x0000000000017941 */ /* 0x000fea0003800000 */
.L_x_40:
[----:B-1---5:R-:W-:Y:S01]  /*28d0*/  HADD2.F32 R90, -RZ, R168.H0_H0 ;  /* 0x200000a8ff5a7230 */ /* 0x022fe20000004100 */
[----:B------:R-:W-:Y:S01]  /*28e0*/  ISETP.GT.AND P3, PT, R0, 0x9, P2 ;  /* 0x000000090000780c */ /* 0x000fe20001764270 */
[----:B------:R-:W-:Y:S03]  /*28f0*/  BSSY B1, `(.L_x_42) ;  /* 0x000000a000017945 */ /* 0x000fe60003800000 */
[----:B------:R-:W-:Y:S01]  /*2900*/  FMUL R91, R90, R155 ;  /* 0x0000009b5a5b7220 */ /* 0x000fe20000400000 */
[----:B------:R-:W-:-:S03]  /*2910*/  @P1 IMAD.MOV.U32 R90, RZ, RZ, R158 ;  /* 0x000000ffff5a1224 */ /* 0x000fc600078e009e */
[----:B------:R-:W-:-:S05]  /*2920*/  FFMA R91, R92, R154, R91 ;  /* 0x0000009a5c5b7223 */ /* 0x000fca000000005b */
[----:B------:R-:W-:-:S04]  /*2930*/  F2FP.F16.F32.PACK_AB R91, RZ, R91 ;  /* 0x0000005bff5b723e */ /* 0x000fc800000000ff */
[----:B------:R-:W-:Y:S01]  /*2940*/  PRMT R92, R91, 0x7610, R92 ;  /* 0x000076105b5c7816 */ /* 0x000fe2000000005c */
[----:B------:R-:W-:-:S05]  /*2950*/  @P1 IMAD.MOV.U32 R91, RZ, RZ, R159 ;  /* 0x000000ffff5b1224 */ /* 0x000fca00078e009f */
[----:B------:R1:W-:Y:S01]  /*2960*/  @P1 STG.E.U16 desc[UR36][R90.64+0x10], R92 ;  /* 0x0000105c5a001986 */ /* 0x0003e2000c101524 */
[----:B------:R-:W-:Y:S05]  /*2970*/  @!P3 BRA `(.L_x_43) ;  /* 0x000000000004b947 */ /* 0x000fea0003800000 */
[----:B------:R4:W5:Y:S02]  /*2980*/  LDG.E.LTC128B.U16 R168, desc[UR36][R160.64+0x12] ;  /* 0x00001224a0a87981 */ /* 0x000964000c1e1520 */
.L_x_43:
[----:B------:R-:W-:Y:S05]  /*2990*/  BSYNC B1 ;  /* 0x0000000000017941 */ /* 0x000fea0003800000 */
.L_x_42:
[----:B-1---5:R-:W-:Y:S01]  /*29a0*/  HADD2.F32 R90, -RZ, R168.H0_H0 ;  /* 0x200000a8ff5a7230 */ /* 0x022fe20000004100 */
[----:B------:R-:W-:Y:S01]  /*29b0*/  ISETP.GT.AND P1, PT, R0, 0x8, P0 ;  /* 0x000000080000780c */ /* 0x000fe20000724270 */
[----:B------:R-:W-:Y:S01]  /*29c0*/  @P3 IMAD.MOV.U32 R91, RZ, RZ, R159 ;  /* 0x000000ffff5b3224 */ /* 0x000fe200078e009f */
[----:B------:R-:W-:Y:S02]  /*29d0*/  BSSY B1, `(.L_x_44) ;  /* 0x0000009000017945 */ /* 0x000fe40003800000 */
[----:B------:R-:W-:-:S04]  /*29e0*/  FMUL R90, R90, R155 ;  /* 0x0000009b5a5a7220 */ /* 0x000fc80000400000 */
[----:B------:R-:W-:-:S05]  /*29f0*/  FFMA R90, R93, R154, R90 ;  /* 0x0000009a5d5a7223 */ /* 0x000fca000000005a */
[----:B------:R-:W-:-:S04]  /*2a00*/  F2FP.F16.F32.PACK_AB R90, RZ, R90 ;  /* 0x0000005aff5a723e */ /* 0x000fc800000000ff */
[----:B------:R-:W-:Y:S02]  /*2a10*/  PRMT R92, R90, 0x7610, R92 ;  /* 0x000076105a5c7816 */ /* 0x000fe4000000005c */
[----:B------:R-:W-:-:S05]  /*2a20*/  @P3 MOV R90, R158 ;  /* 0x0000009e005a3202 */ /* 0x000fca0000000f00 */
[----:B------:R1:W-:Y:S01]  /*2a30*/  @P3 STG.E.U16 desc[UR36][R90.64+0x12], R92 ;  /* 0x0000125c5a003986 */ /* 0x0003e2000c101524 */
[----:B------:R-:W-:Y:S05]  /*2a40*/  @!P1 BRA `(.L_x_45) ;  /* 0x0000000000049947 */ /* 0x000fea0003800000 */
[----:B------:R0:W5:Y:S02]  /*2a50*/  LDG.E.LTC128B.U16 R168, desc[UR36][R88.64+0x10] ;  /* 0x0000102458a87981 */ /* 0x000164000c1e1520 */
.L_x_45:
[----:B------:R-:W-:Y:S05]  /*2a60*/  BSYNC B1 ;  /* 0x0000000000017941 */ /* 0x000fea0003800000 */
.L_x_44:
        /* <DEDUP_REMOVED lines=12> */
.L_x_47:
[----:B------:R-:W-:Y:S05]  /*2b30*/  BSYNC B1 ;  /* 0x0000000000017941 */ /* 0x000fea0003800000 */
.L_x_46:
[----:B-1---5:R-:W-:Y:S01]  /*2b40*/  HADD2.F32 R90, -RZ, R168.H0_H0 ;  /* 0x200000a8ff5a7230 */ /* 0x022fe20000004100 */
[----:B------:R-:W-:Y:S01]  /*2b50*/  ISETP.GT.AND P1, PT, R0, 0x10, P2 ;  /* 0x000000100000780c */ /* 0x000fe20001724270 */
[----:B------:R-:W-:Y:S01]  /*2b60*/  @P3 IMAD.MOV.U32 R91, RZ, RZ, R171 ;  /* 0x000000ffff5b3224 */ /* 0x000fe200078e00ab */
[----:B------:R-:W-:Y:S02]  /*2b70*/  BSSY B1, `(.L_x_48) ;  /* 0x0000009000017945 */ /* 0x000fe40003800000 */
[----:B------:R-:W-:-:S04]  /*2b80*/  FMUL R90, R90, R155 ;  /* 0x0000009b5a5a7220 */ /* 0x000fc80000400000 */
[----:B------:R-:W-:-:S05]  /*2b90*/  FFMA R90, R95, R154, R90 ;  /* 0x0000009a5f5a7223 */ /* 0x000fca000000005a */
[----:B------:R-:W-:-:S04]  /*2ba0*/  F2FP.F16.F32.PACK_AB R90, RZ, R90 ;  /* 0x0000005aff5a723e */ /* 0x000fc800000000ff */
[----:B------:R-:W-:Y:S01]  /*2bb0*/  PRMT R92, R90, 0x7610, R92 ;  /* 0x000076105a5c7816 */ /* 0x000fe2000000005c */
[----:B------:R-:W-:-:S05]  /*2bc0*/  @P3 IMAD.MOV.U32 R90, RZ, RZ, R170 ;  /* 0x000000ffff5a3224 */ /* 0x000fca00078e00aa */
[----:B------:R1:W-:Y:S01]  /*2bd0*/  @P3 STG.E.U16 desc[UR36][R90.64+0x12], R92 ;  /* 0x0000125c5a003986 */ /* 0x0003e2000c101524 */
[----:B------:R-:W-:Y:S05]  /*2be0*/  @!P1 BRA `(.L_x_49) ;  /* 0x0000000000049947 */ /* 0x000fea0003800000 */
[----:B------:R0:W5:Y:S02]  /*2bf0*/  LDG.E.LTC128B.U16 R168, desc[UR36][R160.64+0x20] ;  /* 0x00002024a0a87981 */ /* 0x000164000c1e1520 */
.L_x_49:
[----:B------:R-:W-:Y:S05]  /*2c00*/  BSYNC B1 ;  /* 0x0000000000017941 */ /* 0x000fea0003800000 */
.L_x_48:
        /* <DEDUP_REMOVED lines=12> */
.L_x_51:
[----:B------:R-:W-:Y:S05]  /*2cd0*/  BSYNC B1 ;  /* 0x0000000000017941 */ /* 0x000fea0003800000 */
.L_x_50:
[----:B-1---5:R-:W-:Y:S01]  /*2ce0*/  HADD2.F32 R90, -RZ, R168.H0_H0 ;  /* 0x200000a8ff5a7230 */ /* 0x022fe20000004100 */
[----:B------:R-:W-:Y:S01]  /*2cf0*/  @P3 MOV R91, R159 ;  /* 0x0000009f005b3202 */ /* 0x000fe20000000f00 */
[----:B------:R-:W-:Y:S01]  /*2d00*/  BSSY B1, `(.L_x_52) ;  /* 0x000000a000017945 */ /* 0x000fe20003800000 */
[----:B------:R-:W-:Y:S02]  /*2d10*/  ISETP.GT.AND P1, PT, R0, 0x10, P0 ;  /* 0x000000100000780c */ /* 0x000fe40000724270 */
        /* <DEDUP_REMOVED lines=8> */
.L_x_53:
[----:B------:R-:W-:Y:S05]  /*2da0*/  BSYNC B1 ;  /* 0x0000000000017941 */ /* 0x000fea0003800000 */
.L_x_52:
        /* <DEDUP_REMOVED lines=12> */
.L_x_55:
[----:B------:R-:W-:Y:S05]  /*2e70*/  BSYNC B1 ;  /* 0x0000000000017941 */ /* 0x000fea0003800000 */
.L_x_54:
        /* <DEDUP_REMOVED lines=12> */
.L_x_57:
[----:B------:R-:W-:Y:S05]  /*2f40*/  BSYNC B1 ;  /* 0x0000000000017941 */ /* 0x000fea0003800000 */
.L_x_56:
        /* <DEDUP_REMOVED lines=12> */
.L_x_59:
[----:B------:R-:W-:Y:S05]  /*3010*/  BSYNC B1 ;  /* 0x0000000000017941 */ /* 0x000fea0003800000 */
.L_x_58:
        /* <DEDUP_REMOVED lines=12> */
.L_x_61:
[----:B------:R-:W-:Y:S05]  /*30e0*/  BSYNC B1 ;  /* 0x0000000000017941 */ /* 0x000fea0003800000 */
.L_x_60:
[----:B-1---5:R-:W-:Y:S01]  /*30f0*/  HADD2.F32 R90, -RZ, R168.H0_H0 ;  /* 0x200000a8ff5a7230 */ /* 0x022fe20000004100 */
[----:B------:R-:W-:Y:S01]  /*3100*/  ISETP.GT.AND P3, PT, R0, 0x19, P0 ;  /* 0x000000190000780c */ /* 0x000fe20000764270 */
[----:B------:R-:W-:Y:S03]  /*3110*/  BSSY B1, `(.L_x_62) ;  /* 0x000000a000017945 */ /* 0x000fe60003800000 */
[----:B------:R-:W-:Y:S01]  /*3120*/  FMUL R91, R90, R155 ;  /* 0x0000009b5a5b7220 */ /* 0x000fe20000400000 */
[----:B------:R-:W-:-:S03]  /*3130*/  @P1 MOV R90, R170 ;  /* 0x000000aa005a1202 */ /* 0x000fc60000000f00 */
[----:B------:R-:W-:-:S05]  /*3140*/  FFMA R91, R102, R154, R91 ;  /* 0x0000009a665b7223 */ /* 0x000fca000000005b */
[----:B------:R-:W-:-:S04]  /*3150*/  F2FP.F16.F32.PACK_AB R91, RZ, R91 ;  /* 0x0000005bff5b723e */ /* 0x000fc800000000ff */
[----:B------:R-:W-:Y:S01]  /*3160*/  PRMT R92, R91, 0x7610, R92 ;  /* 0x000076105b5c7816 */ /* 0x000fe2000000005c */
[----:B------:R-:W-:-:S05]  /*3170*/  @P1 IMAD.MOV.U32 R91, RZ, RZ, R171 ;  /* 0x000000ffff5b1224 */ /* 0x000fca00078e00ab */
[----:B------:R1:W-:Y:S01]  /*3180*/  @P1 STG.E.U16 desc[UR36][R90.64+0x30], R92 ;  /* 0x0000305c5a001986 */ /* 0x0003e2000c101524 */
[----:B------:R-:W-:Y:S05]  /*3190*/  @!P3 BRA `(.L_x_63) ;  /* 0x000000000004b947 */ /* 0x000fea0003800000 */
[----:B------:R0:W5:Y:S02]  /*31a0*/  LDG.E.LTC128B.U16 R168, desc[UR36][R88.64+0x32] ;  /* 0x0000322458a87981 */ /* 0x000164000c1e1520 */
.L_x_63:
[----:B------:R-:W-:Y:S05]  /*31b0*/  BSYNC B1 ;  /* 0x0000000000017941 */ /* 0x000fea0003800000 */
.L_x_62:
        /* <DEDUP_REMOVED lines=12> */
.L_x_65:
[----:B------:R-:W-:Y:S05]  /*3280*/  BSYNC B1 ;  /* 0x0000000000017941 */ /* 0x000fea0003800000 */
.L_x_64:
        /* <DEDUP_REMOVED lines=12> */
.L_x_67:
[----:B------:R-:W-:Y:S05]  /*3350*/  BSYNC B1 ;  /* 0x0000000000017941 */ /* 0x000fea0003800000 */
.L_x_66:
        /* <DEDUP_REMOVED lines=12> */
.L_x_69:
[----:B------:R-:W-:Y:S05]  /*3420*/  BSYNC B1 ;  /* 0x0000000000017941 */ /* 0x000fea0003800000 */
.L_x_68:
[----:B-1---5:R-:W-:Y:S01]  /*3430*/  HADD2.F32 R90, -RZ, R168.H0_H0 ;  /* 0x200000a8ff5a7230 */ /* 0x022fe20000004100 */
[----:B------:R-:W-:Y:S01]  /*3440*/  ISETP.GT.AND P3, PT, R0, 0x21, P0 ;  /* 0x000000210000780c */ /* 0x000fe20000764270 */
[----:B------:R-:W-:Y:S03]  /*3450*/  BSSY B1, `(.L_x_70) ;  /* 0x000000a000017945 */ /* 0x000fe60003800000 */
[----:B------:R-:W-:Y:S01]  /*3460*/  FMUL R91, R90, R155 ;  /* 0x0000009b5a5b7220 */ /* 0x000fe20000400000 */
[----:B------:R-:W-:-:S03]  /*3470*/  @P1 IMAD.MOV.U32 R90, RZ, RZ, R170 ;  /* 0x000000ffff5a1224 */ /* 0x000fc600078e00aa */
[----:B------:R-:W-:-:S05]  /*3480*/  FFMA R91, R106, R154, R91 ;  /* 0x0000009a6a5b7223 */ /* 0x000fca000000005b */
[----:B------:R-:W-:-:S04]  /*3490*/  F2FP.F16.F32.PACK_AB R91, RZ, R91 ;  /* 0x0000005bff5b723e */ /* 0x000fc800000000ff */
[----:B------:R-:W-:Y:S02]  /*34a0*/  PRMT R92, R91, 0x7610, R92 ;  /* 0x000076105b5c7816 */ /* 0x000fe4000000005c */
[----:B------:R-:W-:-:S05]  /*34b0*/  @P1 MOV R91, R171 ;  /* 0x000000ab005b1202 */ /* 0x000fca0000000f00 */
[----:B------:R1:W-:Y:S01]  /*34c0*/  @P1 STG.E.U16 desc[UR36][R90.64+0x40], R92 ;  /* 0x0000405c5a001986 */ /* 0x0003e2000c101524 */
[----:B------:R-:W-:Y:S05]  /*34d0*/  @!P3 BRA `(.L_x_71) ;  /* 0x000000000004b947 */ /* 0x000fea0003800000 */
[----:B------:R0:W5:Y:S02]  /*34e0*/  LDG.E.LTC128B.U16 R168, desc[UR36][R88.64+0x42] ;  /* 0x0000422458a87981 */ /* 0x000164000c1e1520 */
.L_x_71:
[----:B------:R-:W-:Y:S05]  /*34f0*/  BSYNC B1 ;  /* 0x0000000000017941 */ /* 0x000fea0003800000 */
.L_x_70:
        /* <DEDUP_REMOVED lines=12> */
.L_x_73:
[----:B------:R-:W-:Y:S05]  /*35c0*/  BSYNC B1 ;  /* 0x0000000000017941 */ /* 0x000fea0003800000 */
.L_x_72:
        /* <DEDUP_REMOVED lines=12> */
.L_x_75:
[----:B------:R-:W-:Y:S05]  /*3690*/  BSYNC B1 ;  /* 0x0000000000017941 */ /* 0x000fea0003800000 */
.L_x_74:
        /* <DEDUP_REMOVED lines=12> */
.L_x_77:
[----:B------:R-:W-:Y:S05]  /*3760*/  BSYNC B1 ;  /* 0x0000000000017941 */ /* 0x000fea0003800000 */
.L_x_76:
        /* <DEDUP_REMOVED lines=12> */
.L_x_79:
[----:B------:R-:W-:Y:S05]  /*3830*/  BSYNC B1 ;  /* 0x0000000000017941 */ /* 0x000fea0003800000 */
.L_x_78:
        /* <DEDUP_REMOVED lines=12> */
.L_x_81:
[----:B------:R-:W-:Y:S05]  /*3900*/  BSYNC B1 ;  /* 0x0000000000017941 */ /* 0x000fea0003800000 */
.L_x_80:
        /* <DEDUP_REMOVED lines=12> */
.L_x_83:
[----:B------:R-:W-:Y:S05]  /*39d0*/  BSYNC B1 ;  /* 0x0000000000017941 */ /* 0x000fea0003800000 */
.L_x_82:
        /* <DEDUP_REMOVED lines=12> */
.L_x_85:
[----:B------:R-:W-:Y:S05]  /*3aa0*/  BSYNC B1 ;  /* 0x0000000000017941 */ /* 0x000fea0003800000 */
.L_x_84:
        /* <DEDUP_REMOVED lines=12> */
.L_x_87:
[----:B------:R-:W-:Y:S05]  /*3b70*/  BSYNC B1 ;  /* 0x0000000000017941 */ /* 0x000fea0003800000 */
.L_x_86:
        /* <DEDUP_REMOVED lines=12> */
.L_x_89:
[----:B------:R-:W-:Y:S05]  /*3c40*/  BSYNC B1 ;  /* 0x0000000000017941 */ /* 0x000fea0003800000 */
.L_x_88:
        /* <DEDUP_REMOVED lines=12> */
.L_x_91:
[----:B------:R-:W-:Y:S05]  /*3d10*/  BSYNC B1 ;  /* 0x0000000000017941 */ /* 0x000fea0003800000 */
.L_x_90:
        /* <DEDUP_REMOVED lines=12> */
.L_x_93:
[----:B------:R-:W-:Y:S05]  /*3de0*/  BSYNC B1 ;  /* 0x0000000000017941 */ /* 0x000fea0003800000 */
.L_x_92:
        /* <DEDUP_REMOVED lines=12> */
.L_x_95:
[----:B------:R-:W-:Y:S05]  /*3eb0*/  BSYNC B1 ;  /* 0x0000000000017941 */ /* 0x000fea0003800000 */
.L_x_94:
        /* <DEDUP_REMOVED lines=12> */
.L_x_97:
[----:B------:R-:W-:Y:S05]  /*3f80*/  BSYNC B1 ;  /* 0x0000000000017941 */ /* 0x000fea0003800000 */
.L_x_96:
        /* <DEDUP_REMOVED lines=12> */
.L_x_99:
[----:B------:R-:W-:Y:S05]  /*4050*/  BSYNC B1 ;  /* 0x0000000000017941 */ /* 0x000fea0003800000 */
.L_x_98:
        /* <DEDUP_REMOVED lines=12> */
.L_x_101:
[----:B------:R-:W-:Y:S05]  /*4120*/  BSYNC B1 ;  /* 0x0000000000017941 */ /* 0x000fea0003800000 */
.L_x_100:
        /* <DEDUP_REMOVED lines=12> */
.L_x_103:
[----:B------:R-:W-:Y:S05]  /*41f0*/  BSYNC B1 ;  /* 0x0000000000017941 */ /* 0x000fea0003800000 */
.L_x_102:
        /* <DEDUP_REMOVED lines=12> */
.L_x_105:
[----:B------:R-:W-:Y:S05]  /*42c0*/  BSYNC B1 ;  /* 0x0000000000017941 */ /* 0x000fea0003800000 */
.L_x_104:
        /* <DEDUP_REMOVED lines=12> */
.L_x_107:
[----:B------:R-:W-:Y:S05]  /*4390*/  BSYNC B1 ;  /* 0x0000000000017941 */ /* 0x000fea0003800000 */
.L_x_106:
        /* <DEDUP_REMOVED lines=12> */
.L_x_109:
[----:B------:R-:W-:Y:S05]  /*4460*/  BSYNC B1 ;  /* 0x0000000000017941 */ /* 0x000fea0003800000 */
.L_x_108:
        /* <DEDUP_REMOVED lines=12> */
.L_x_111:
[----:B------:R-:W-:Y:S05]  /*4530*/  BSYNC B1 ;  /* 0x0000000000017941 */ /* 0x000fea0003800000 */
.L_x_110:
        /* <DEDUP_REMOVED lines=12> */
.L_x_113:
[----:B------:R-:W-:Y:S05]  /*4600*/  BSYNC B1 ;  /* 0x0000000000017941 */ /* 0x000fea0003800000 */
.L_x_112:
        /* <DEDUP_REMOVED lines=12> */
.L_x_115:
[----:B------:R-:W-:Y:S05]  /*46d0*/  BSYNC B1 ;  /* 0x0000000000017941 */ /* 0x000fea0003800000 */
.L_x_114:
        /* <DEDUP_REMOVED lines=12> */
.L_x_117:
[----:B------:R-:W-:Y:S05]  /*47a0*/  BSYNC B1 ;  /* 0x0000000000017941 */ /* 0x000fea0003800000 */
.L_x_116:
        /* <DEDUP_REMOVED lines=12> */
.L_x_119:
[----:B------:R-:W-:Y:S05]  /*4870*/  BSYNC B1 ;  /* 0x0000000000017941 */ /* 0x000fea0003800000 */
.L_x_118:
        /* <DEDUP_REMOVED lines=12> */
.L_x_121:
[----:B------:R-:W-:Y:S05]  /*4940*/  BSYNC B1 ;  /* 0x0000000000017941 */ /* 0x000fea0003800000 */
.L_x_120:
        /* <DEDUP_REMOVED lines=12> */
.L_x_123:
[----:B------:R-:W-:Y:S05]  /*4a10*/  BSYNC B1 ;  /* 0x0000000000017941 */ /* 0x000fea0003800000 */
.L_x_122:
        /* <DEDUP_REMOVED lines=12> */
.L_x_125:
[----:B------:R-:W-:Y:S05]  /*4ae0*/  BSYNC B1 ;  /* 0x0000000000017941 */ /* 0x000fea0003800000 */
.L_x_124:
        /* <DEDUP_REMOVED lines=12> */
.L_x_127:
[----:B------:R-:W-:Y:S05]  /*4bb0*/  BSYNC B1 ;  /* 0x0000000000017941 */ /* 0x000fea0003800000 */
.L_x_126:
        /* <DEDUP_REMOVED lines=12> */
.L_x_129:
[----:B------:R-:W-:Y:S05]  /*4c80*/  BSYNC B1 ;  /* 0x0000000000017941 */ /* 0x000fea0003800000 */
.L_x_128:
        /* <DEDUP_REMOVED lines=12> */
.L_x_131:
[----:B------:R-:W-:Y:S05]  /*4d50*/  BSYNC B1 ;  /* 0x0000000000017941 */ /* 0x000fea0003800000 */
.L_x_130:
        /* <DEDUP_REMOVED lines=12> */
.L_x_133:
[----:B------:R-:W-:Y:S05]  /*4e20*/  BSYNC B1 ;  /* 0x0000000000017941 */ /* 0x000fea0003800000 */
.L_x_132:
        /* <DEDUP_REMOVED lines=12> */
.L_x_135:
[----:B------:R-:W-:Y:S05]  /*4ef0*/  BSYNC B1 ;  /* 0x0000000000017941 */ /* 0x000fea0003800000 */
.L_x_134:
        /* <DEDUP_REMOVED lines=12> */
.L_x_137:
[----:B------:R-:W-:Y:S05]  /*4fc0*/  BSYNC B1 ;  /* 0x0000000000017941 */ /* 0x000fea0003800000 */
.L_x_136:
        /* <DEDUP_REMOVED lines=12> */
.L_x_139:
[----:B------:R-:W-:Y:S05]  /*5090*/  BSYNC B1 ;  /* 0x0000000000017941 */ /* 0x000fea0003800000 */
.L_x_138:
        /* <DEDUP_REMOVED lines=12> */
.L_x_141:
[----:B------:R-:W-:Y:S05]  /*5160*/  BSYNC B1 ;  /* 0x0000000000017941 */ /* 0x000fea0003800000 */
.L_x_140:
        /* <DEDUP_REMOVED lines=12> */
.L_x_143:
[----:B------:R-:W-:Y:S05]  /*5230*/  BSYNC B1 ;  /* 0x0000000000017941 */ /* 0x000fea0003800000 */
.L_x_142:
        /* <DEDUP_REMOVED lines=12> */
.L_x_145:
[----:B------:R-:W-:Y:S05]  /*5300*/  BSYNC B1 ;  /* 0x0000000000017941 */ /* 0x000fea0003800000 */
.L_x_144:
        /* <DEDUP_REMOVED lines=12> */
.L_x_147:
[----:B------:R-:W-:Y:S05]  /*53d0*/  BSYNC B1 ;  /* 0x0000000000017941 */ /* 0x000fea0003800000 */
.L_x_146:
        /* <DEDUP_REMOVED lines=12> */
.L_x_149:
[----:B------:R-:W-:Y:S05]  /*54a0*/  BSYNC B1 ;  /* 0x0000000000017941 */ /* 0x000fea0003800000 */
.L_x_148:
        /* <DEDUP_REMOVED lines=12> */
.L_x_151:
[----:B------:R-:W-:Y:S05]  /*5570*/  BSYNC B1 ;  /* 0x0000000000017941 */ /* 0x000fea0003800000 */
.L_x_150:
        /* <DEDUP_REMOVED lines=12> */
.L_x_153:
[----:B------:R-:W-:Y:S05]  /*5640*/  BSYNC B1 ;  /* 0x0000000000017941 */ /* 0x000fea0003800000 */
.L_x_152:
        /* <DEDUP_REMOVED lines=12> */
.L_x_155:
[----:B------:R-:W-:Y:S05]  /*5710*/  BSYNC B1 ;  /* 0x0000000000017941 */ /* 0x000fea0003800000 */
.L_x_154:
        /* <DEDUP_REMOVED lines=12> */
.L_x_157:
[----:B------:R-:W-:Y:S05]  /*57e0*/  BSYNC B1 ;  /* 0x0000000000017941 */ /* 0x000fea0003800000 */
.L_x_156:
[----:B-1---5:R-:W-:Y:S01]  /*57f0*/  HADD2.F32 R90, -RZ, R168.H0_H0 ;  /* 0x200000a8ff5a7230 */ /* 0x022fe20000004100 */
[----:B------:R-:W-:Y:S01]  /*5800*/  ISETP.GT.AND P1, PT, R0, 0x79, P0 ;  /* 0x000000790000780c */ /* 0x000fe20000724270 */
[----:B------:R-:W-:Y:S01]  /*5810*/  BSSY B1, `(.L_x_158) ;  /* 0x000000c000017945 */ /* 0x000fe20003800000 */
[----:B------:R-:W-:Y:S02]  /*5820*/  IADD3 R165, P0, R165, 0x80, RZ ;  /* 0x00000080a5a57810 */ /* 0x000fe40007f1e0ff */
[----:B------:R-:W-:Y:S01]  /*5830*/  FMUL R91, R90, R155 ;  /* 0x0000009b5a5b7220 */ /* 0x000fe20000400000 */
[----:B------:R-:W-:Y:S02]  /*5840*/  @P3 IMAD.MOV.U32 R90, RZ, RZ, R170 ;  /* 0x000000ffff5a3224 */ /* 0x000fe400078e00aa */
[----:B------:R-:W-:Y:S02]  /*5850*/  IMAD.X R153, RZ, RZ, R153, P0 ;  /* 0x000000ffff997224 */ /* 0x000fe400000e0699 */
[----:B------:R-:W-:-:S05]  /*5860*/  FFMA R91, R150, R154, R91 ;  /* 0x0000009a965b7223 */ /* 0x000fca000000005b */
[----:B------:R-:W-:-:S04]  /*5870*/  F2FP.F16.F32.PACK_AB R91, RZ, R91 ;  /* 0x0000005bff5b723e */ /* 0x000fc800000000ff */
[----:B------:R-:W-:Y:S01]  /*5880*/  PRMT R92, R91, 0x7610, R92 ;  /* 0x000076105b5c7816 */ /* 0x000fe2000000005c */
[----:B------:R-:W-:-:S05]  /*5890*/  @P3 IMAD.MOV.U32 R91, RZ, RZ, R171 ;  /* 0x000000ffff5b3224 */ /* 0x000fca00078e00ab */
[----:B------:R1:W-:Y:S01]  /*58a0*/  @P3 STG.E.U16 desc[UR36][R90.64+0xf0], R92 ;  /* 0x0000f05c5a003986 */ /* 0x0003e2000c101524 */
[----:B------:R-:W-:Y:S05]  /*58b0*/  @!P1 BRA `(.L_x_159) ;  /* 0x0000000000049947 */ /* 0x000fea0003800000 */
[----:B------:R0:W5:Y:S02]  /*58c0*/  LDG.E.LTC128B.U16 R168, desc[UR36][R88.64+0xf2] ;  /* 0x0000f22458a87981 */ /* 0x000164000c1e1520 */
.L_x_159:
[----:B------:R-:W-:Y:S05]  /*58d0*/  BSYNC B1 ;  /* 0x0000000000017941 */ /* 0x000fea0003800000 */
.L_x_158:
[----:B0-2--5:R-:W-:Y:S01]  /*58e0*/  HADD2.F32 R88, -RZ, R168.H0_H0 ;  /* 0x200000a8ff587230 */ /* 0x025fe20000004100 */
[----:B------:R-:W-:Y:S01]  /*58f0*/  ISETP.GT.AND P0, PT, R157, 0x80, PT ;  /* 0x000000809d00780c */ /* 0x000fe20003f04270 */
[----:B-1----:R-:W-:-:S03]  /*5900*/  IMAD R92, R153, R12, RZ ;  /* 0x0000000c995c7224 */ /* 0x002fc600078e02ff */
[----:B------:R-:W-:Y:S01]  /*5910*/  FMUL R90, R88, R155 ;  /* 0x0000009b585a7220 */ /* 0x000fe20000400000 */
[C---:B------:R-:W-:Y:S01]  /*5920*/  IMAD R99, R165.reuse, R13, R92 ;  /* 0x0000000da5637224 */ /* 0x040fe200078e025c */
[----:B------:R-:W-:Y:S01]  /*5930*/  ISETP.GT.AND P2, PT, R0, RZ, P0 ;  /* 0x000000ff0000720c */ /* 0x000fe20000744270 */
[----:B------:R-:W-:-:S04]  /*5940*/  IMAD.WIDE.U32 R88, R165, R12, R20 ;  /* 0x0000000ca5587225 */ /* 0x000fc800078e0014 */
[----:B------:R-:W-:Y:S01]  /*5950*/  FFMA R151, R151, R154, R90 ;  /* 0x0000009a97977223 */ /* 0x000fe2000000005a */
[----:B------:R-:W-:Y:S02]  /*5960*/  IADD3 R13, R89, R99, RZ ;  /* 0x00000063590d7210 */ /* 0x000fe40007ffe0ff */
[C---:B------:R-:W-:Y:S02]  /*5970*/  LEA R90, P3, R88.reuse, R8, 0x1 ;  /* 0x00000008585a7211 */ /* 0x040fe400078608ff */
[----:B------:R-:W-:Y:S02]  /*5980*/  F2FP.F16.F32.PACK_AB R151, RZ, R151 ;  /* 0x00000097ff97723e */ /* 0x000fe400000000ff */
[----:B------:R-:W-:-:S03]  /*5990*/  LEA.HI.X R91, R88, R9, R13, 0x1, P3 ;  /* 0x00000009585b7211 */ /* 0x000fc600018f0c0d */
[----:B------:R0:W-:Y:S04]  /*59a0*/  @P1 STG.E.U16 desc[UR36][R170.64+0xf2], R151 ;  /* 0x0000f297aa001986 */ /* 0x0001e8000c101524 */
[----:B------:R-:W2:Y:S01]  /*59b0*/  @P2 LDG.E.LTC128B.U16 R168, desc[UR36][R90.64] ;  /* 0x000000245aa82981 */ /* 0x000ea2000c1e1520 */
[----:B------:R-:W-:Y:S01]  /*59c0*/  IMAD.WIDE.U32 R88, R165, R12, R6 ;  /* 0x0000000ca5587225 */ /* 0x000fe200078e0006 */
[----:B------:R-:W-:Y:S01]  /*59d0*/  SHF.L.U64.HI R97, R4, 0x8, R5 ;  /* 0x0000000804617819 */ /* 0x000fe20000010205 */
[----:B------:R-:W-:Y:S01]  /*59e0*/  BSSY B1, `(.L_x_160) ;  /* 0x0000011000017945 */ /* 0x000fe20003800000 */
[----:B------:R-:W-:Y:S01]  /*59f0*/  ISETP.GT.AND P3, PT, R0, 0x1, P0 ;  /* 0x000000010000780c */ /* 0x000fe20000764270 */
[----:B------:R-:W-:Y:S02]  /*5a00*/  IMAD.IADD R89, R99, 0x1, R89 ;  /* 0x0000000163597824 */ /* 0x000fe400078e0259 */
[----:B------:R-:W-:-:S02]  /*5a10*/  IMAD.SHL.U32 R95, R4, 0x100, RZ ;  /* 0x00000100045f7824 */ /* 0x000fc400078e00ff */
[----:B--2---:R-:W-:-:S05]  /*5a20*/  HADD2.F32 R92, -RZ, R168.H0_H0 ;  /* 0x200000a8ff5c7230 */ /* 0x004fca0000004100 */
[----:B------:R-:W-:Y:S01]  /*5a30*/  FMUL R13, R92, R155 ;  /* 0x0000009b5c0d7220 */ /* 0x000fe20000400000 */
[----:B------:R-:W-:Y:S01]  /*5a40*/  IMAD.WIDE.U32 R92, R23, R10, R88 ;  /* 0x0000000a175c7225 */ /* 0x000fe200078e0058 */
[----:B------:R-:W-:-:S03]  /*5a50*/  IADD3 R88, P1, R95, R158, RZ ;  /* 0x0000009e5f587210 */ /* 0x000fc60007f3e0ff */
[----:B------:R-:W-:Y:S01]  /*5a60*/  FFMA R13, R24, R154, R13 ;  /* 0x0000009a180d7223 */ /* 0x000fe2000000000d */
[----:B------:R-:W-:Y:S01]  /*5a70*/  IMAD.IADD R5, R11, 0x1, R93 ;  /* 0x000000010b057824 */ /* 0x000fe200078e025d */
[C---:B------:R-:W-:Y:S01]  /*5a80*/  LEA R4, P4, R92.reuse, R8, 0x1 ;  /* 0x000000085c047211 */ /* 0x040fe200078808ff */
[----:B------:R-:W-:Y:S02]  /*5a90*/  IMAD.X R89, R97, 0x1, R159, P1 ;  /* 0x0000000161597824 */ /* 0x000fe400008e069f */
[----:B------:R-:W-:Y:S02]  /*5aa0*/  F2FP.F16.F32.PACK_AB R13, RZ, R13 ;  /* 0x0000000dff0d723e */ /* 0x000fe400000000ff */
[----:B------:R-:W-:-:S03]  /*5ab0*/  LEA.HI.X R5, R92, R9, R5, 0x1, P4 ;  /* 0x000000095c057211 */ /* 0x000fc600020f0c05 */
[----:B------:R0:W-:Y:S01]  /*5ac0*/  @P2 STG.E.U16 desc[UR36][R88.64], R13 ;  /* 0x0000000d58002986 */ /* 0x0001e2000c101524 */
[----:B------:R-:W-:Y:S05]  /*5ad0*/  @!P3 BRA `(.L_x_161) ;  /* 0x000000000004b947 */ /* 0x000fea0003800000 */
[----:B------:R1:W5:Y:S02]  /*5ae0*/  LDG.E.LTC128B.U16 R168, desc[UR36][R4.64+0x2] ;  /* 0x0000022404a87981 */ /* 0x000364000c1e1520 */
.L_x_161:
[----:B------:R-:W-:Y:S05]  /*5af0*/  BSYNC B1 ;  /* 0x0000000000017941 */ /* 0x000fea0003800000 */
.L_x_160:
[----:B------:R-:W-:Y:S01]  /*5b00*/  IMAD.WIDE.U32 R162, R165, R12, R162 ;  /* 0x0000000ca5a27225 */ /* 0x000fe200078e00a2 */
[----:B------:R-:W-:Y:S01]  /*5b10*/  ISETP.GT.AND P1, PT, R157, 0x88, PT ;  /* 0x000000889d00780c */ /* 0x000fe20003f24270 */
[----:B------:R-:W-:Y:S02]  /*5b20*/  BSSY B1, `(.L_x_162) ;  /* 0x0000012000017945 */ /* 0x000fe40003800000 */
[----:B-----5:R-:W-:Y:S01]  /*5b30*/  HADD2.F32 R20, -RZ, R168.H0_H0 ;  /* 0x200000a8ff147230 */ /* 0x020fe20000004100 */
[----:B------:R-:W-:Y:S01]  /*5b40*/  IADD3 R14, P2, R14, R162, RZ ;  /* 0x000000a20e0e7210 */ /* 0x000fe20007f5e0ff */
[----:B------:R-:W-:Y:S02]  /*5b50*/  IMAD.IADD R99, R99, 0x1, R163 ;  /* 0x0000000163637824 */ /* 0x000fe400078e02a3 */
[----:B------:R-:W-:Y:S02]  /*5b60*/  @P3 IMAD.MOV.U32 R15, RZ, RZ, R89 ;  /* 0x000000ffff0f3224 */ /* 0x000fe400078e0059 */
[----:B------:R-:W-:Y:S01]  /*5b70*/  FMUL R20, R20, R155 ;  /* 0x0000009b14147220 */ /* 0x000fe20000400000 */
[----:B------:R-:W-:Y:S01]  /*5b80*/  IMAD.X R21, R99, 0x1, R21, P2 ;  /* 0x0000000163157824 */ /* 0x000fe200010e0615 */
[----:B------:R-:W-:-:S02]  /*5b90*/  LEA R12, P4, R14, R8, 0x1 ;  /* 0x000000080e0c7211 */ /* 0x000fc400078808ff */
[----:B------:R-:W-:Y:S01]  /*5ba0*/  FFMA R20, R25, R154, R20 ;  /* 0x0000009a19147223 */ /* 0x000fe20000000014 */
[----:B------:R-:W-:Y:S02]  /*5bb0*/  ISETP.GT.AND P2, PT, R0, RZ, P1 ;  /* 0x000000ff0000720c */ /* 0x000fe40000f44270 */
[----:B0-----:R-:W-:Y:S02]  /*5bc0*/  LEA.HI.X R13, R14, R9, R21, 0x1, P4 ;  /* 0x000000090e0d7211 */ /* 0x001fe400020f0c15 */
[----:B------:R-:W-:Y:S02]  /*5bd0*/  F2FP.F16.F32.PACK_AB R20, RZ, R20 ;  /* 0x00000014ff14723e */ /* 0x000fe400000000ff */
[----:B------:R-:W-:Y:S02]  /*5be0*/  @P3 MOV R14, R88 ;  /* 0x00000058000e3202 */ /* 0x000fe40000000f00 */
[----:B------:R-:W-:-:S03]  /*5bf0*/  IADD3 R6, P4, R6, R162, RZ ;  /* 0x000000a206067210 */ /* 0x000fc60007f9e0ff */
[----:B------:R0:W-:Y:S02]  /*5c00*/  @P3 STG.E.U16 desc[UR36][R14.64+0x2], R20 ;  /* 0x000002140e003986 */ /* 0x0001e4000c101524 */
[----:B------:R-:W-:Y:S01]  /*5c10*/  IMAD.X R7, R7, 0x1, R99, P4 ;  /* 0x0000000107077824 */ /* 0x000fe200020e0663 */
[----:B------:R-:W-:Y:S07]  /*5c20*/  @!P2 BRA `(.L_x_163) ;  /* 0x000000000004a947 */ /* 0x000fee0003800000 */
[----:B------:R2:W5:Y:S02]  /*5c30*/  LDG.E.LTC128B.U16 R168, desc[UR36][R12.64] ;  /* 0x000000240ca87981 */ /* 0x000564000c1e1520 */
.L_x_163:
[----:B------:R-:W-:Y:S05]  /*5c40*/  BSYNC B1 ;  /* 0x0000000000017941 */ /* 0x000fea0003800000 */
.L_x_162:
[----:B0----5:R-:W-:Y:S01]  /*5c50*/  HADD2.F32 R14, -RZ, R168.H0_H0 ;  /* 0x200000a8ff0e7230 */ /* 0x021fe20000004100 */
[----:B------:R-:W-:Y:S01]  /*5c60*/  BSSY B1, `(.L_x_164) ;  /* 0x000000e000017945 */ /* 0x000fe20003800000 */
[----:B--2---:R-:W-:Y:S01]  /*5c70*/  IMAD.WIDE.U32 R12, R23, R10, R6 ;  /* 0x0000000a170c7225 */ /* 0x004fe200078e0006 */
[----:B------:R-:W-:-:S03]  /*5c80*/  IADD3 R6, P3, R88, R169, RZ ;  /* 0x000000a958067210 */ /* 0x000fc60007f7e0ff */
[----:B------:R-:W-:Y:S01]  /*5c90*/  FMUL R7, R14, R155 ;  /* 0x0000009b0e077220 */ /* 0x000fe20000400000 */
[----:B------:R-:W-:Y:S01]  /*5ca0*/  IMAD.IADD R11, R11, 0x1, R13 ;  /* 0x000000010b0b7824 */ /* 0x000fe200078e020d */
[----:B------:R-:W-:Y:S02]  /*5cb0*/  LEA R8, P4, R12, R8, 0x1 ;  /* 0x000000080c087211 */ /* 0x000fe400078808ff */
[----:B------:R-:W-:Y:S02]  /*5cc0*/  FFMA R7, R26, R154, R7 ;  /* 0x0000009a1a077223 */ /* 0x000fe40000000007 */
[----:B------:R-:W-:Y:S02]  /*5cd0*/  LEA.HI.X R9, R12, R9, R11, 0x1, P4 ;  /* 0x000000090c097211 */ /* 0x000fe400020f0c0b */
[----:B------:R-:W-:Y:S02]  /*5ce0*/  ISETP.GT.AND P4, PT, R0, 0x1, P1 ;  /* 0x000000010000780c */ /* 0x000fe40000f84270 */
[----:B------:R-:W-:Y:S01]  /*5cf0*/  F2FP.F16.F32.PACK_AB R10, RZ, R7 ;  /* 0x00000007ff0a723e */ /* 0x000fe200000000ff */
[----:B------:R-:W-:-:S05]  /*5d00*/  IMAD.X R7, R89, 0x1, R167, P3 ;  /* 0x0000000159077824 */ /* 0x000fca00018e06a7 */
[----:B------:R0:W-:Y:S05]  /*5d10*/  @P2 STG.E.U16 desc[UR36][R6.64], R10 ;  /* 0x0000000a06002986 */ /* 0x0001ea000c101524 */
[----:B------:R-:W-:Y:S05]  /*5d20*/  @!P4 BRA `(.L_x_165) ;  /* 0x000000000004c947 */ /* 0x000fea0003800000 */
[----:B------:R2:W5:Y:S02]  /*5d30*/  LDG.E.LTC128B.U16 R168, desc[UR36][R8.64+0x2] ;  /* 0x0000022408a87981 */ /* 0x000564000c1e1520 */
.L_x_165:
[----:B------:R-:W-:Y:S05]  /*5d40*/  BSYNC B1 ;  /* 0x0000000000017941 */ /* 0x000fea0003800000 */
.L_x_164:
[----:B0----5:R-:W-:Y:S01]  /*5d50*/  HADD2.F32 R10, -RZ, R168.H0_H0 ;  /* 0x200000a8ff0a7230 */ /* 0x021fe20000004100 */
[----:B------:R-:W-:Y:S01]  /*5d60*/  ISETP.GT.AND P2, PT, R0, 0x8, P0 ;  /* 0x000000080000780c */ /* 0x000fe20000744270 */
[----:B------:R-:W-:Y:S03]  /*5d70*/  BSSY B1, `(.L_x_166) ;  /* 0x0000007000017945 */ /* 0x000fe60003800000 */
[----:B------:R-:W-:-:S04]  /*5d80*/  FMUL R10, R10, R155 ;  /* 0x0000009b0a0a7220 */ /* 0x000fc80000400000 */
[----:B------:R-:W-:-:S05]  /*5d90*/  FFMA R10, R27, R154, R10 ;  /* 0x0000009a1b0a7223 */ /* 0x000fca000000000a */
[----:B------:R-:W-:-:S05]  /*5da0*/  F2FP.F16.F32.PACK_AB R10, RZ, R10 ;  /* 0x0000000aff0a723e */ /* 0x000fca00000000ff */
[----:B------:R0:W-:Y:S01]  /*5db0*/  @P4 STG.E.U16 desc[UR36][R6.64+0x2], R10 ;  /* 0x0000020a06004986 */ /* 0x0001e2000c101524 */
[----:B------:R-:W-:Y:S05]  /*5dc0*/  @!P2 BRA `(.L_x_167) ;  /* 0x000000000004a947 */ /* 0x000fea0003800000 */
[----:B------:R0:W5:Y:S02]  /*5dd0*/  LDG.E.LTC128B.U16 R168, desc[UR36][R4.64+0x10] ;  /* 0x0000102404a87981 */ /* 0x000164000c1e1520 */
.L_x_167:
[----:B------:R-:W-:Y:S05]  /*5de0*/  BSYNC B1 ;  /* 0x0000000000017941 */ /* 0x000fea0003800000 */
.L_x_166:
[----:B0----5:R-:W-:Y:S01]  /*5df0*/  HADD2.F32 R6, -RZ, R168.H0_H0 ;  /* 0x200000a8ff067230 */ /* 0x021fe20000004100 */
[----:B------:R-:W-:Y:S01]  /*5e00*/  ISETP.GT.AND P4, PT, R0, 0x9, P0 ;  /* 0x000000090000780c */ /* 0x000fe20000784270 */
[----:B------:R-:W-:Y:S03]  /*5e10*/  BSSY B1, `(.L_x_168) ;  /* 0x000000a000017945 */ /* 0x000fe60003800000 */
[----:B------:R-:W-:Y:S01]  /*5e20*/  FMUL R7, R6, R155 ;  /* 0x0000009b06077220 */ /* 0x000fe20000400000 */
[----:B------:R-:W-:-:S03]  /*5e30*/  IMAD.MOV.U32 R6, RZ, RZ, R88 ;  /* 0x000000ffff067224 */ /* 0x000fc600078e0058 */
[----:B------:R-:W-:-:S05]  /*5e40*/  FFMA R7, R28, R154, R7 ;  /* 0x0000009a1c077223 */ /* 0x000fca0000000007 */
[----:B------:R-:W-:-:S04]  /*5e50*/  F2FP.F16.F32.PACK_AB R7, RZ, R7 ;  /* 0x00000007ff07723e */ /* 0x000fc800000000ff */
[----:B------:R-:W-:Y:S01]  /*5e60*/  PRMT R10, R7, 0x7610, R10 ;  /* 0x00007610070a7816 */ /* 0x000fe2000000000a */
[----:B------:R-:W-:-:S05]  /*5e70*/  IMAD.MOV.U32 R7, RZ, RZ, R89 ;  /* 0x000000ffff077224 */ /* 0x000fca00078e0059 */
[----:B------:R0:W-:Y:S01]  /*5e80*/  @P2 STG.E.U16 desc[UR36][R6.64+0x10], R10 ;  /* 0x0000100a06002986 */ /* 0x0001e2000c101524 */
[----:B------:R-:W-:Y:S05]  /*5e90*/  @!P4 BRA `(.L_x_169) ;  /* 0x000000000004c947 */ /* 0x000fea0003800000 */
[----:B------:R0:W5:Y:S02]  /*5ea0*/  LDG.E.LTC128B.U16 R168, desc[UR36][R4.64+0x12] ;  /* 0x0000122404a87981 */ /* 0x000164000c1e1520 */
.L_x_169:
[----:B------:R-:W-:Y:S05]  /*5eb0*/  BSYNC B1 ;  /* 0x0000000000017941 */ /* 0x000fea0003800000 */
.L_x_168:
        /* <DEDUP_REMOVED lines=9> */
.L_x_171:
[----:B------:R-:W-:Y:S05]  /*5f50*/  BSYNC B1 ;  /* 0x0000000000017941 */ /* 0x000fea0003800000 */
.L_x_170:
[----:B0----5:R-:W-:Y:S01]  /*5f60*/  HADD2.F32 R10, -RZ, R168.H0_H0 ;  /* 0x200000a8ff0a7230 */ /* 0x021fe20000004100 */
[----:B------:R-:W-:Y:S01]  /*5f70*/  ISETP.GT.AND P2, PT, R0, 0x9, P1 ;  /* 0x000000090000780c */ /* 0x000fe20000f44270 */
[----:B------:R-:W-:Y:S03]  /*5f80*/  BSSY B1, `(.L_x_172) ;  /* 0x0000009000017945 */ /* 0x000fe60003800000 */
[----:B------:R-:W-:Y:S01]  /*5f90*/  FMUL R11, R10, R155 ;  /* 0x0000009b0a0b7220 */ /* 0x000fe20000400000 */
[----:B------:R-:W-:-:S03]  /*5fa0*/  IADD3 R10, P4, R169, R88, RZ ;  /* 0x00000058a90a7210 */ /* 0x000fc60007f9e0ff */
[----:B------:R-:W-:-:S05]  /*5fb0*/  FFMA R11, R30, R154, R11 ;  /* 0x0000009a1e0b7223 */ /* 0x000fca000000000b */
[----:B------:R-:W-:Y:S01]  /*5fc0*/  F2FP.F16.F32.PACK_AB R12, RZ, R11 ;  /* 0x0000000bff0c723e */ /* 0x000fe200000000ff */
[----:B------:R-:W-:-:S05]  /*5fd0*/  IMAD.X R11, R167, 0x1, R89, P4 ;  /* 0x00000001a70b7824 */ /* 0x000fca00020e0659 */
[----:B------:R0:W-:Y:S01]  /*5fe0*/  @P3 STG.E.U16 desc[UR36][R10.64+0x10], R12 ;  /* 0x0000100c0a003986 */ /* 0x0001e2000c101524 */
[----:B------:R-:W-:Y:S05]  /*5ff0*/  @!P2 BRA `(.L_x_173) ;  /* 0x000000000004a947 */ /* 0x000fea0003800000 */
[----:B------:R0:W5:Y:S02]  /*6000*/  LDG.E.LTC128B.U16 R168, desc[UR36][R8.64+0x12] ;  /* 0x0000122408a87981 */ /* 0x000164000c1e1520 */
.L_x_173:
[----:B------:R-:W-:Y:S05]  /*6010*/  BSYNC B1 ;  /* 0x0000000000017941 */ /* 0x000fea0003800000 */
.L_x_172:
[----:B0----5:R-:W-:Y:S01]  /*6020*/  HADD2.F32 R10, -RZ, R168.H0_H0 ;  /* 0x200000a8ff0a7230 */ /* 0x021fe20000004100 */
[----:B------:R-:W-:Y:S04]  /*6030*/  BSSY B1, `(.L_x_174) ;  /* 0x000000a000017945 */ /* 0x000fe80003800000 */
[----:B------:R-:W-:Y:S01]  /*6040*/  FMUL R12, R10, R155 ;  /* 0x0000009b0a0c7220 */ /* 0x000fe20000400000 */
[----:B------:R-:W-:-:S03]  /*6050*/  IADD3 R10, P3, P4, R169, R158, R95 ;  /* 0x0000009ea90a7210 */ /* 0x000fc60007c7e05f */
[----:B------:R-:W-:Y:S01]  /*6060*/  FFMA R12, R31, R154, R12 ;  /* 0x0000009a1f0c7223 */ /* 0x000fe2000000000c */
[----:B------:R-:W-:Y:S02]  /*6070*/  IADD3.X R11, R167, R159, R97, P3, P4 ;  /* 0x0000009fa70b7210 */ /* 0x000fe40001fe8461 */
[----:B------:R-:W-:Y:S02]  /*6080*/  ISETP.GT.AND P3, PT, R0, 0x10, P0 ;  /* 0x000000100000780c */ /* 0x000fe40000764270 */
[----:B------:R-:W-:-:S05]  /*6090*/  F2FP.F16.F32.PACK_AB R12, RZ, R12 ;  /* 0x0000000cff0c723e */ /* 0x000fca00000000ff */
[----:B------:R0:W-:Y:S06]  /*60a0*/  @P2 STG.E.U16 desc[UR36][R10.64+0x12], R12 ;  /* 0x0000120c0a002986 */ /* 0x0001ec000c101524 */
[----:B------:R-:W-:Y:S05]  /*60b0*/  @!P3 BRA `(.L_x_175) ;  /* 0x000000000004b947 */ /* 0x000fea0003800000 */
[----:B------:R0:W5:Y:S02]  /*60c0*/  LDG.E.LTC128B.U16 R168, desc[UR36][R4.64+0x20] ;  /* 0x0000202404a87981 */ /* 0x000164000c1e1520 */
.L_x_175:
[----:B------:R-:W-:Y:S05]  /*60d0*/  BSYNC B1 ;  /* 0x0000000000017941 */ /* 0x000fea0003800000 */
.L_x_174:
        /* <DEDUP_REMOVED lines=9> */
.L_x_177:
[----:B------:R-:W-:Y:S05]  /*6170*/  BSYNC B1 ;  /* 0x0000000000017941 */ /* 0x000fea0003800000 */
.L_x_176:
[----:B-----5:R-:W-:Y:S01]  /*6180*/  HADD2.F32 R12, -RZ, R168.H0_H0 ;  /* 0x200000a8ff0c7230 */ /* 0x020fe20000004100 */
        /* <DEDUP_REMOVED lines=8> */
.L_x_179:
[----:B------:R-:W-:Y:S05]  /*6210*/  BSYNC B1 ;  /* 0x0000000000017941 */ /* 0x000fea0003800000 */
.L_x_178:
        /* <DEDUP_REMOVED lines=9> */
.L_x_181:
[----:B------:R-:W-:Y:S05]  /*62b0*/  BSYNC B1 ;  /* 0x0000000000017941 */ /* 0x000fea0003800000 */
.L_x_180:
        /* <DEDUP_REMOVED lines=9> */
.L_x_183:
[----:B------:R-:W-:Y:S05]  /*6350*/  BSYNC B1 ;  /* 0x0000000000017941 */ /* 0x000fea0003800000 */
.L_x_182:
        /* <DEDUP_REMOVED lines=9> */
.L_x_185:
[----:B------:R-:W-:Y:S05]  /*63f0*/  BSYNC B1 ;  /* 0x0000000000017941 */ /* 0x000fea0003800000 */
.L_x_184:
        /* <DEDUP_REMOVED lines=9> */
.L_x_187:
[----:B------:R-:W-:Y:S05]  /*6490*/  BSYNC B1 ;  /* 0x0000000000017941 */ /* 0x000fea0003800000 */
.L_x_186:
        /* <DEDUP_REMOVED lines=9> */
.L_x_189:
[----:B------:R-:W-:Y:S05]  /*6530*/  BSYNC B1 ;  /* 0x0000000000017941 */ /* 0x000fea0003800000 */
.L_x_188:
        /* <DEDUP_REMOVED lines=9> */
.L_x_191:
[----:B------:R-:W-:Y:S05]  /*65d0*/  BSYNC B1 ;  /* 0x0000000000017941 */ /* 0x000fea0003800000 */
.L_x_190:
        /* <DEDUP_REMOVED lines=9> */
.L_x_193:
[----:B------:R-:W-:Y:S05]  /*6670*/  BSYNC B1 ;  /* 0x0000000000017941 */ /* 0x000fea0003800000 */
.L_x_192:
        /* <DEDUP_REMOVED lines=9> */
.L_x_195:
[----:B------:R-:W-:Y:S05]  /*6710*/  BSYNC B1 ;  /* 0x0000000000017941 */ /* 0x000fea0003800000 */
.L_x_194:
        /* <DEDUP_REMOVED lines=9> */
.L_x_197:
[----:B------:R-:W-:Y:S05]  /*67b0*/  BSYNC B1 ;  /* 0x0000000000017941 */ /* 0x000fea0003800000 */
.L_x_196:
        /* <DEDUP_REMOVED lines=9> */
.L_x_199:
[----:B------:R-:W-:Y:S05]  /*6850*/  BSYNC B1 ;  /* 0x0000000000017941 */ /* 0x000fea0003800000 */
.L_x_198:
        /* <DEDUP_REMOVED lines=9> */
.L_x_201:
[----:B------:R-:W-:Y:S05]  /*68f0*/  BSYNC B1 ;  /* 0x0000000000017941 */ /* 0x000fea0003800000 */
.L_x_200:
        /* <DEDUP_REMOVED lines=9> */
.L_x_203:
[----:B------:R-:W-:Y:S05]  /*6990*/  BSYNC B1 ;  /* 0x0000000000017941 */ /* 0x000fea0003800000 */
.L_x_202:
        /* <DEDUP_REMOVED lines=9> */
.L_x_205:
[----:B------:R-:W-:Y:S05]  /*6a30*/  BSYNC B1 ;  /* 0x0000000000017941 */ /* 0x000fea0003800000 */
.L_x_204:
        /* <DEDUP_REMOVED lines=9> */
.L_x_207:
[----:B------:R-:W-:Y:S05]  /*6ad0*/  BSYNC B1 ;  /* 0x0000000000017941 */ /* 0x000fea0003800000 */
.L_x_206:
        /* <DEDUP_REMOVED lines=9> */
.L_x_209:
[----:B------:R-:W-:Y:S05]  /*6b70*/  BSYNC B1 ;  /* 0x0000000000017941 */ /* 0x000fea0003800000 */
.L_x_208:
        /* <DEDUP_REMOVED lines=9> */
.L_x_211:
[----:B------:R-:W-:Y:S05]  /*6c10*/  BSYNC B1 ;  /* 0x0000000000017941 */ /* 0x000fea0003800000 */
.L_x_210:
        /* <DEDUP_REMOVED lines=9> */
.L_x_213:
[----:B------:R-:W-:Y:S05]  /*6cb0*/  BSYNC B1 ;  /* 0x0000000000017941 */ /* 0x000fea0003800000 */
.L_x_212:
        /* <DEDUP_REMOVED lines=9> */
.L_x_215:
[----:B------:R-:W-:Y:S05]  /*6d50*/  BSYNC B1 ;  /* 0x0000000000017941 */ /* 0x000fea0003800000 */
.L_x_214:
        /* <DEDUP_REMOVED lines=9> */
.L_x_217:
[----:B------:R-:W-:Y:S05]  /*6df0*/  BSYNC B1 ;  /* 0x0000000000017941 */ /* 0x000fea0003800000 */
.L_x_216:
        /* <DEDUP_REMOVED lines=9> */
.L_x_219:
[----:B------:R-:W-:Y:S05]  /*6e90*/  BSYNC B1 ;  /* 0x0000000000017941 */ /* 0x000fea0003800000 */
.L_x_218:
        /* <DEDUP_REMOVED lines=9> */
.L_x_221:
[----:B------:R-:W-:Y:S05]  /*6f30*/  BSYNC B1 ;  /* 0x0000000000017941 */ /* 0x000fea0003800000 */
.L_x_220:
        /* <DEDUP_REMOVED lines=9> */
.L_x_223:
[----:B------:R-:W-:Y:S05]  /*6fd0*/  BSYNC B1 ;  /* 0x0000000000017941 */ /* 0x000fea0003800000 */
.L_x_222:
        /* <DEDUP_REMOVED lines=9> */
.L_x_225:
[----:B------:R-:W-:Y:S05]  /*7070*/  BSYNC B1 ;  /* 0x0000000000017941 */ /* 0x000fea0003800000 */
.L_x_224:
        /* <DEDUP_REMOVED lines=9> */
.L_x_227:
[----:B------:R-:W-:Y:S05]  /*7110*/  BSYNC B1 ;  /* 0x0000000000017941 */ /* 0x000fea0003800000 */
.L_x_226:
        /* <DEDUP_REMOVED lines=9> */
.L_x_229:
[----:B------:R-:W-:Y:S05]  /*71b0*/  BSYNC B1 ;  /* 0x0000000000017941 */ /* 0x000fea0003800000 */
.L_x_228:
        /* <DEDUP_REMOVED lines=9> */
.L_x_231:
[----:B------:R-:W-:Y:S05]  /*7250*/  BSYNC B1 ;  /* 0x0000000000017941 */ /* 0x000fea0003800000 */
.L_x_230:
        /* <DEDUP_REMOVED lines=9> */
.L_x_233:
[----:B------:R-:W-:Y:S05]  /*72f0*/  BSYNC B1 ;  /* 0x0000000000017941 */ /* 0x000fea0003800000 */
.L_x_232:
        /* <DEDUP_REMOVED lines=9> */
.L_x_235:
[----:B------:R-:W-:Y:S05]  /*7390*/  BSYNC B1 ;  /* 0x0000000000017941 */ /* 0x000fea0003800000 */
.L_x_234:
        /* <DEDUP_REMOVED lines=9> */
.L_x_237:
[----:B------:R-:W-:Y:S05]  /*7430*/  BSYNC B1 ;  /* 0x0000000000017941 */ /* 0x000fea0003800000 */
.L_x_236:
        /* <DEDUP_REMOVED lines=9> */
.L_x_239:
[----:B------:R-:W-:Y:S05]  /*74d0*/  BSYNC B1 ;  /* 0x0000000000017941 */ /* 0x000fea0003800000 */
.L_x_238:
        /* <DEDUP_REMOVED lines=9> */
.L_x_241:
[----:B------:R-:W-:Y:S05]  /*7570*/  BSYNC B1 ;  /* 0x0000000000017941 */ /* 0x000fea0003800000 */
.L_x_240:
        /* <DEDUP_REMOVED lines=9> */
.L_x_243:
[----:B------:R-:W-:Y:S05]  /*7610*/  BSYNC B1 ;  /* 0x0000000000017941 */ /* 0x000fea0003800000 */
.L_x_242:
        /* <DEDUP_REMOVED lines=9> */
.L_x_245:
[----:B------:R-:W-:Y:S05]  /*76b0*/  BSYNC B1 ;  /* 0x0000000000017941 */ /* 0x000fea0003800000 */
.L_x_244:
        /* <DEDUP_REMOVED lines=9> */
.L_x_247:
[----:B------:R-:W-:Y:S05]  /*7750*/  BSYNC B1 ;  /* 0x0000000000017941 */ /* 0x000fea0003800000 */
.L_x_246:
        /* <DEDUP_REMOVED lines=9> */
.L_x_249:
[----:B------:R-:W-:Y:S05]  /*77f0*/  BSYNC B1 ;  /* 0x0000000000017941 */ /* 0x000fea0003800000 */
.L_x_248:
        /* <DEDUP_REMOVED lines=9> */
.L_x_251:
[----:B------:R-:W-:Y:S05]  /*7890*/  BSYNC B1 ;  /* 0x0000000000017941 */ /* 0x000fea0003800000 */
.L_x_250:
        /* <DEDUP_REMOVED lines=9> */
.L_x_253:
[----:B------:R-:W-:Y:S05]  /*7930*/  BSYNC B1 ;  /* 0x0000000000017941 */ /* 0x000fea0003800000 */
.L_x_252:
        /* <DEDUP_REMOVED lines=9> */
.L_x_255:
[----:B------:R-:W-:Y:S05]  /*79d0*/  BSYNC B1 ;  /* 0x0000000000017941 */ /* 0x000fea0003800000 */
.L_x_254:
        /* <DEDUP_REMOVED lines=9> */
.L_x_257:
[----:B------:R-:W-:Y:S05]  /*7a70*/  BSYNC B1 ;  /* 0x0000000000017941 */ /* 0x000fea0003800000 */
.L_x_256:
        /* <DEDUP_REMOVED lines=9> */
.L_x_259:
[----:B------:R-:W-:Y:S05]  /*7b10*/  BSYNC B1 ;  /* 0x0000000000017941 */ /* 0x000fea0003800000 */
.L_x_258:
        /* <DEDUP_REMOVED lines=9> */
.L_x_261:
[----:B------:R-:W-:Y:S05]  /*7bb0*/  BSYNC B1 ;  /* 0x0000000000017941 */ /* 0x000fea0003800000 */
.L_x_260:
        /* <DEDUP_REMOVED lines=9> */
.L_x_263:
[----:B------:R-:W-:Y:S05]  /*7c50*/  BSYNC B1 ;  /* 0x0000000000017941 */ /* 0x000fea0003800000 */
.L_x_262:
        /* <DEDUP_REMOVED lines=9> */
.L_x_265:
[----:B------:R-:W-:Y:S05]  /*7cf0*/  BSYNC B1 ;  /* 0x0000000000017941 */ /* 0x000fea0003800000 */
.L_x_264:
        /* <DEDUP_REMOVED lines=9> */
.L_x_267:
[----:B------:R-:W-:Y:S05]  /*7d90*/  BSYNC B1 ;  /* 0x0000000000017941 */ /* 0x000fea0003800000 */
.L_x_266:
        /* <DEDUP_REMOVED lines=9> */
.L_x_269:
[----:B------:R-:W-:Y:S05]  /*7e30*/  BSYNC B1 ;  /* 0x0000000000017941 */ /* 0x000fea0003800000 */
.L_x_268:
        /* <DEDUP_REMOVED lines=9> */
.L_x_271:
[----:B------:R-:W-:Y:S05]  /*7ed0*/  BSYNC B1 ;  /* 0x0000000000017941 */ /* 0x000fea0003800000 */
.L_x_270:
        /* <DEDUP_REMOVED lines=9> */
.L_x_273:
[----:B------:R-:W-:Y:S05]  /*7f70*/  BSYNC B1 ;  /* 0x0000000000017941 */ /* 0x000fea0003800000 */
.L_x_272:
        /* <DEDUP_REMOVED lines=9> */
.L_x_275:
[----:B------:R-:W-:Y:S05]  /*8010*/  BSYNC B1 ;  /* 0x0000000000017941 */ /* 0x000fea0003800000 */
.L_x_274:
        /* <DEDUP_REMOVED lines=9> */
.L_x_277:
[----:B------:R-:W-:Y:S05]  /*80b0*/  BSYNC B1 ;  /* 0x0000000000017941 */ /* 0x000fea0003800000 */
.L_x_276:
        /* <DEDUP_REMOVED lines=9> */
.L_x_279:
[----:B------:R-:W-:Y:S05]  /*8150*/  BSYNC B1 ;  /* 0x0000000000017941 */ /* 0x000fea0003800000 */
.L_x_278:
        /* <DEDUP_REMOVED lines=9> */
.L_x_281:
[----:B------:R-:W-:Y:S05]  /*81f0*/  BSYNC B1 ;  /* 0x0000000000017941 */ /* 0x000fea0003800000 */
.L_x_280:
[----:B01---5:R-:W-:Y:S01]  /*8200*/  HADD2.F32 R4, -RZ, R168.H0_H0 ;  /* 0x200000a8ff047230 */ /* 0x023fe20000004100 */
        /* <DEDUP_REMOVED lines=8> */
.L_x_283:
[----:B------:R-:W-:Y:S05]  /*8290*/  BSYNC B1 ;  /* 0x0000000000017941 */ /* 0x000fea0003800000 */
.L_x_282:
[----:B0----5:R-:W-:Y:S01]  /*82a0*/  HADD2.F32 R4, -RZ, R168.H0_H0 ;  /* 0x200000a8ff047230 */ /* 0x021fe20000004100 */
        /* <DEDUP_REMOVED lines=11> */
.L_x_285:
[----:B------:R-:W-:Y:S05]  /*8360*/  BSYNC B1 ;  /* 0x0000000000017941 */ /* 0x000fea0003800000 */
.L_x_284:
[----:B------:R-:W-:Y:S05]  /*8370*/  @!P1 BRA `(.L_x_286) ;  /* 0x00000024003c9947 */ /* 0x000fea0003800000 */
[----:B-----5:R-:W-:-:S05]  /*8380*/  HADD2.F32 R168, -RZ, R168.H0_H0 ;  /* 0x200000a8ffa87230 */ /* 0x020fca0000004100 */
[----:B------:R-:W-:-:S04]  /*8390*/  FMUL R168, R168, R155 ;  /* 0x0000009ba8a87220 */ /* 0x000fc80000400000 */
[----:B------:R-:W-:-:S05]  /*83a0*/  FFMA R168, R87, R154, R168 ;  /* 0x0000009a57a87223 */ /* 0x000fca00000000a8 */
[----:B------:R-:W-:-:S05]  /*83b0*/  F2FP.F16.F32.PACK_AB R168, RZ, R168 ;  /* 0x000000a8ffa8723e */ /* 0x000fca00000000ff */
[----:B------:R0:W-:Y:S01]  /*83c0*/  STG.E.U16 desc[UR36][R10.64+0xf2], R168 ;  /* 0x0000f2a80a007986 */ /* 0x0001e2000c101524 */
[----:B------:R-:W-:Y:S05]  /*83d0*/  BRA `(.L_x_286) ;  /* 0x0000002400247947 */ /* 0x000fea0003800000 */
.L_x_35:
[----:B------:R-:W-:Y:S01]  /*83e0*/  ULDC.64 UR4, c[0x0][0x5c0] ;  /* 0x0001700000047ab9 */ /* 0x000fe20000000a00 */
[----:B------:R-:W-:Y:S01]  /*83f0*/  ISETP.GT.AND P4, PT, R0, 0x1, P2 ;  /* 0x000000010000780c */ /* 0x000fe20001784270 */
[-C--:B------:R-:W-:Y:S01]  /*8400*/  FMUL R88, R88, R154.reuse ;  /* 0x0000009a58587220 */ /* 0x080fe20000400000 */
[----:B------:R-:W-:Y:S01]  /*8410*/  LEA R6, P1, R166, UR4, 0x1 ;  /* 0x00000004a6067c11 */ /* 0x000fe2000f8208ff */
[-C--:B------:R-:W-:Y:S01]  /*8420*/  FMUL R89, R89, R154.reuse ;  /* 0x0000009a59597220 */ /* 0x080fe20000400000 */
[----:B------:R-:W-:Y:S02]  /*8430*/  IMAD.SHL.U32 R11, R4, 0x10, RZ ;  /* 0x00000010040b7824 */ /* 0x000fe400078e00ff */
[-C--:B------:R-:W-:Y:S01]  /*8440*/  FMUL R90, R90, R154.reuse ;  /* 0x0000009a5a5a7220 */ /* 0x080fe20000400000 */
[----:B------:R-:W-:Y:S01]  /*8450*/  LEA.HI.X R7, R166, UR5, R171, 0x1, P1 ;  /* 0x00000005a6077c11 */ /* 0x000fe200088f0cab */
[----:B------:R-:W-:Y:S01]  /*8460*/  FMUL R91, R91, R154 ;  /* 0x0000009a5b5b7220 */ /* 0x000fe20000400000 */
[----:B------:R-:W-:Y:S01]  /*8470*/  F2FP.F16.F32.PACK_AB R88, RZ, R88 ;  /* 0x00000058ff58723e */ /* 0x000fe200000000ff */
[-C--:B------:R-:W-:Y:S01]  /*8480*/  FMUL R92, R92, R154.reuse ;  /* 0x0000009a5c5c7220 */ /* 0x080fe20000400000 */
[----:B------:R-:W-:Y:S01]  /*8490*/  ISETP.GT.AND P1, PT, R157, 0x8, PT ;  /* 0x000000089d00780c */ /* 0x000fe20003f24270 */
[-C--:B------:R-:W-:Y:S01]  /*84a0*/  FMUL R93, R93, R154.reuse ;  /* 0x0000009a5d5d7220 */ /* 0x080fe20000400000 */
[----:B------:R-:W-:Y:S01]  /*84b0*/  F2FP.F16.F32.PACK_AB R89, RZ, R89 ;  /* 0x00000059ff59723e */ /* 0x000fe200000000ff */
[----:B------:R-:W-:Y:S01]  /*84c0*/  @P0 STG.E.U16 desc[UR36][R6.64], R88 ;  /* 0x0000005806000986 */ /* 0x000fe2000c101524 */
[----:B------:R-:W-:Y:S01]  /*84d0*/  ISETP.GT.AND P3, PT, R0, RZ, P1 ;  /* 0x000000ff0000720c */ /* 0x000fe20000f64270 */
[-C--:B------:R-:W-:Y:S01]  /*84e0*/  FMUL R94, R94, R154.reuse ;  /* 0x0000009a5e5e7220 */ /* 0x080fe20000400000 */
[----:B------:R-:W-:Y:S01]  /*84f0*/  ISETP.GT.AND P0, PT, R0, 0x1, P1 ;  /* 0x000000010000780c */ /* 0x000fe20000f04270 */
[----:B------:R-:W-:Y:S01]  /*8500*/  @P4 STG.E.U16 desc[UR36][R6.64+0x2], R89 ;  /* 0x0000025906004986 */ /* 0x000fe2000c101524 */
[----:B------:R-:W-:Y:S01]  /*8510*/  SHF.L.U64.HI R9, R4, 0x4, R5 ;  /* 0x0000000404097819 */ /* 0x000fe20000010205 */
[----:B------:R-:W-:Y:S01]  /*8520*/  FMUL R95, R95, R154 ;  /* 0x0000009a5f5f7220 */ /* 0x000fe20000400000 */
[----:B------:R-:W-:Y:S01]  /*8530*/  IADD3 R12, P4, R11, R6, RZ ;  /* 0x000000060b0c7210 */ /* 0x000fe20007f9e0ff */
[----:B------:R-:W-:Y:S01]  /*8540*/  FMUL R96, R96, R154 ;  /* 0x0000009a60607220 */ /* 0x000fe20000400000 */
[----:B------:R-:W-:Y:S01]  /*8550*/  F2FP.F16.F32.PACK_AB R90, RZ, R90 ;  /* 0x0000005aff5a723e */ /* 0x000fe200000000ff */
[-C--:B------:R-:W-:Y:S01]  /*8560*/  FMUL R97, R97, R154.reuse ;  /* 0x0000009a61617220 */ /* 0x080fe20000400000 */
[----:B------:R-:W-:Y:S01]  /*8570*/  F2FP.F16.F32.PACK_AB R91, RZ, R91 ;  /* 0x0000005bff5b723e */ /* 0x000fe200000000ff */
[----:B------:R-:W-:Y:S01]  /*8580*/  IMAD.X R13, R9, 0x1, R7, P4 ;  /* 0x00000001090d7824 */ /* 0x000fe200020e0607 */
[----:B------:R-:W-:Y:S01]  /*8590*/  ISETP.GT.AND P4, PT, R0, 0x9, P2 ;  /* 0x000000090000780c */ /* 0x000fe20001784270 */
[----:B------:R-:W-:Y:S01]  /*85a0*/  FMUL R98, R98, R154 ;  /* 0x0000009a62627220 */ /* 0x000fe20000400000 */
[----:B------:R-:W-:Y:S01]  /*85b0*/  F2FP.F16.F32.PACK_AB R92, RZ, R92 ;  /* 0x0000005cff5c723e */ /* 0x000fe200000000ff */
[-C--:B------:R-:W-:Y:S01]  /*85c0*/  FMUL R99, R99, R154.reuse ;  /* 0x0000009a63637220 */ /* 0x080fe20000400000 */
[----:B------:R-:W-:Y:S01]  /*85d0*/  @P3 STG.E.U16 desc[UR36][R12.64], R90 ;  /* 0x0000005a0c003986 */ /* 0x000fe2000c101524 */
[----:B------:R-:W-:Y:S01]  /*85e0*/  ISETP.GT.AND P3, PT, R0, 0x8, P2 ;  /* 0x000000080000780c */ /* 0x000fe20001764270 */
[-C--:B------:R-:W-:Y:S01]  /*85f0*/  FMUL R100, R100, R154.reuse ;  /* 0x0000009a64647220 */ /* 0x080fe20000400000 */
[----:B------:R-:W-:Y:S01]  /*8600*/  F2FP.F16.F32.PACK_AB R93, RZ, R93 ;  /* 0x0000005dff5d723e */ /* 0x000fe200000000ff */
[----:B------:R-:W-:Y:S01]  /*8610*/  @P0 STG.E.U16 desc[UR36][R12.64+0x2], R91 ;  /* 0x0000025b0c000986 */ /* 0x000fe2000c101524 */
[----:B------:R-:W-:Y:S01]  /*8620*/  ISETP.GT.AND P0, PT, R0, 0x8, P1 ;  /* 0x000000080000780c */ /* 0x000fe20000f04270 */
[----:B------:R-:W-:Y:S01]  /*8630*/  FMUL R101, R101, R154 ;  /* 0x0000009a65657220 */ /* 0x000fe20000400000 */
[----:B------:R-:W-:Y:S01]  /*8640*/  F2FP.F16.F32.PACK_AB R94, RZ, R94 ;  /* 0x0000005eff5e723e */ /* 0x000fe200000000ff */
[-C--:B------:R-:W-:Y:S01]  /*8650*/  FMUL R102, R102, R154.reuse ;  /* 0x0000009a66667220 */ /* 0x080fe20000400000 */
[----:B------:R-:W-:Y:S01]  /*8660*/  F2FP.F16.F32.PACK_AB R95, RZ, R95 ;  /* 0x0000005fff5f723e */ /* 0x000fe200000000ff */
[----:B------:R-:W-:Y:S01]  /*8670*/  FMUL R103, R103, R154 ;  /* 0x0000009a67677220 */ /* 0x000fe20000400000 */
[----:B------:R-:W-:Y:S01]  /*8680*/  F2FP.F16.F32.PACK_AB R96, RZ, R96 ;  /* 0x00000060ff60723e */ /* 0x000fe200000000ff */
[-C--:B------:R-:W-:Y:S01]  /*8690*/  FMUL R104, R104, R154.reuse ;  /* 0x0000009a68687220 */ /* 0x080fe20000400000 */
[----:B------:R-:W-:Y:S01]  /*86a0*/  F2FP.F16.F32.PACK_AB R97, RZ, R97 ;  /* 0x00000061ff61723e */ /* 0x000fe200000000ff */
[----:B------:R-:W-:Y:S01]  /*86b0*/  @P3 STG.E.U16 desc[UR36][R6.64+0x10], R92 ;  /* 0x0000105c06003986 */ /* 0x000fe2000c101524 */
[C---:B------:R-:W-:Y:S01]  /*86c0*/  ISETP.GT.AND P3, PT, R0.reuse, 0x9, P1 ;  /* 0x000000090000780c */ /* 0x040fe20000f64270 */
[----:B------:R-:W-:Y:S01]  /*86d0*/  FMUL R105, R105, R154 ;  /* 0x0000009a69697220 */ /* 0x000fe20000400000 */
[----:B------:R-:W-:Y:S01]  /*86e0*/  F2FP.F16.F32.PACK_AB R98, RZ, R98 ;  /* 0x00000062ff62723e */ /* 0x000fe200000000ff */
        /* <DEDUP_REMOVED lines=162> */
[----:B------:R-:W-:Y:S01]  /*9110*/  IMAD.SHL.U32 R15, R4, 0x100, RZ ;  /* 0x00000100040f7824 */ /* 0x000fe200078e00ff */
[----:B------:R-:W-:Y:S01]  /*9120*/  F2FP.F16.F32.PACK_AB R145, RZ, R145 ;  /* 0x00000091ff91723e */ /* 0x000fe200000000ff */
[----:B------:R-:W-:Y:S01]  /*9130*/  @P3 STG.E.U16 desc[UR36][R6.64+0xa0], R128 ;  /* 0x0000a08006003986 */ /* 0x000fe2000c101524 */
[----:B------:R-:W-:Y:S01]  /*9140*/  ISETP.GT.AND P3, PT, R0, 0x51, P1 ;  /* 0x000000510000780c */ /* 0x000fe20000f64270 */
[----:B------:R-:W-:Y:S01]  /*9150*/  FMUL R24, R24, R154 ;  /* 0x0000009a18187220 */ /* 0x000fe20000400000 */
[----:B------:R-:W-:Y:S01]  /*9160*/  F2FP.F16.F32.PACK_AB R146, RZ, R146 ;  /* 0x00000092ff92723e */ /* 0x000fe200000000ff */
[----:B------:R-:W-:Y:S01]  /*9170*/  @P4 STG.E.U16 desc[UR36][R6.64+0xa2], R129 ;  /* 0x0000a28106004986 */ /* 0x000fe2000c101524 */
[C---:B------:R-:W-:Y:S01]  /*9180*/  ISETP.GT.AND P4, PT, R0.reuse, 0x58, P2 ;  /* 0x000000580000780c */ /* 0x040fe20001784270 */
        /* <DEDUP_REMOVED lines=18> */
[-C--:B------:R-:W-:Y:S01]  /*92b0*/  FMUL R30, R30, R154.reuse ;  /* 0x0000009a1e1e7220 */ /* 0x080fe20000400000 */
[----:B------:R-:W-:Y:S01]  /*92c0*/  SHF.L.U64.HI R5, R4, 0x8, R5 ;  /* 0x0000000804057819 */ /* 0x000fe20000010205 */
[----:B------:R-:W-:Y:S01]  /*92d0*/  FMUL R31, R31, R154 ;  /* 0x0000009a1f1f7220 */ /* 0x000fe20000400000 */
[----:B------:R-:W-:Y:S01]  /*92e0*/  F2FP.F16.F32.PACK_AB R24, RZ, R24 ;  /* 0x00000018ff18723e */ /* 0x000fe200000000ff */
[----:B------:R-:W-:Y:S01]  /*92f0*/  @P3 STG.E.U16 desc[UR36][R12.64+0xb0], R134 ;  /* 0x0000b0860c003986 */ /* 0x000fe2000c101524 */
[----:B------:R-:W-:Y:S01]  /*9300*/  ISETP.GT.AND P3, PT, R0, 0x61, P2 ;  /* 0x000000610000780c */ /* 0x000fe20001764270 */
        /* <DEDUP_REMOVED lines=43> */
[C---:B------:R-:W-:Y:S01]  /*95c0*/  ISETP.GT.AND P2, PT, R0.reuse, 0x79, P2 ;  /* 0x000000790000780c */ /* 0x040fe20001744270 */
        /* <DEDUP_REMOVED lines=10> */
[-C--:B------:R-:W-:Y:S01]  /*9670*/  FMUL R48, R48, R154.reuse ;  /* 0x0000009a30307220 */ /* 0x080fe20000400000 */
[----:B------:R-:W-:Y:S01]  /*9680*/  F2FP.F16.F32.PACK_AB R41, RZ, R41 ;  /* 0x00000029ff29723e */ /* 0x000fe200000000ff */
[----:B------:R-:W-:Y:S01]  /*9690*/  FMUL R49, R49, R154 ;  /* 0x0000009a31317220 */ /* 0x000fe20000400000 */
[----:B------:R-:W-:Y:S01]  /*96a0*/  F2FP.F16.F32.PACK_AB R40, RZ, R40 ;  /* 0x00000028ff28723e */ /* 0x000fe200000000ff */
[----:B------:R-:W-:Y:S01]  /*96b0*/  @P4 STG.E.U16 desc[UR36][R12.64+0xe0], R146 ;  /* 0x0000e0920c004986 */ /* 0x000fe2000c101524 */
[----:B------:R-:W-:Y:S01]  /*96c0*/  F2FP.F16.F32.PACK_AB R42, RZ, R42 ;  /* 0x0000002aff2a723e */ /* 0x000fe200000000ff */
[-C--:B------:R-:W-:Y:S01]  /*96d0*/  FMUL R50, R50, R154.reuse ;  /* 0x0000009a32327220 */ /* 0x080fe20000400000 */
[----:B------:R-:W-:Y:S01]  /*96e0*/  F2FP.F16.F32.PACK_AB R43, RZ, R43 ;  /* 0x0000002bff2b723e */ /* 0x000fe200000000ff */
[----:B------:R-:W-:Y:S01]  /*96f0*/  @P0 STG.E.U16 desc[UR36][R12.64+0xe2], R147 ;  /* 0x0000e2930c000986 */ /* 0x000fe2000c101524 */
[C---:B------:R-:W-:Y:S01]  /*9700*/  ISETP.GT.AND P0, PT, R0.reuse, 0x78, P1 ;  /* 0x000000780000780c */ /* 0x040fe20000f04270 */
[----:B------:R-:W-:Y:S01]  /*9710*/  FMUL R51, R51, R154 ;  /* 0x0000009a33337220 */ /* 0x000fe20000400000 */
[----:B------:R-:W-:Y:S01]  /*9720*/  ISETP.GT.AND P1, PT, R0, 0x79, P1 ;  /* 0x000000790000780c */ /* 0x000fe20000f24270 */
[----:B------:R-:W-:Y:S01]  /*9730*/  @P3 STG.E.U16 desc[UR36][R6.64+0xf0], R148 ;  /* 0x0000f09406003986 */ /* 0x000fe2000c101524 */
[----:B------:R-:W-:Y:S01]  /*9740*/  IADD3 R14, P3, P4, R11, R6, R15 ;  /* 0x000000060b0e7210 */ /* 0x000fe20007c7e00f */
[----:B------:R-:W-:Y:S01]  /*9750*/  FMUL R52, R52, R154 ;  /* 0x0000009a34347220 */ /* 0x000fe20000400000 */
[----:B------:R-:W-:Y:S01]  /*9760*/  F2FP.F16.F32.PACK_AB R44, RZ, R44 ;  /* 0x0000002cff2c723e */ /* 0x000fe200000000ff */
[----:B------:R0:W-:Y:S01]  /*9770*/  @P2 STG.E.U16 desc[UR36][R6.64+0xf2], R149 ;  /* 0x0000f29506002986 */ /* 0x0001e2000c101524 */
[----:B------:R-:W-:Y:S01]  /*9780*/  IADD3 R4, P2, R15, R6, RZ ;  /* 0x000000060f047210 */ /* 0x000fe20007f5e0ff */
[-C--:B------:R-:W-:Y:S01]  /*9790*/  FMUL R53, R53, R154.reuse ;  /* 0x0000009a35357220 */ /* 0x080fe20000400000 */
[----:B------:R-:W-:Y:S01]  /*97a0*/  IADD3.X R15, R9, R7, R5, P3, P4 ;  /* 0x00000007090f7210 */ /* 0x000fe20001fe8405 */
[-C--:B------:R-:W-:Y:S01]  /*97b0*/  FMUL R54, R54, R154.reuse ;  /* 0x0000009a36367220 */ /* 0x080fe20000400000 */
[C---:B------:R-:W-:Y:S01]  /*97c0*/  ISETP.GT.AND P3, PT, R157.reuse, 0x88, PT ;  /* 0x000000889d00780c */ /* 0x040fe20003f64270 */
[----:B------:R-:W-:Y:S01]  /*97d0*/  @P0 STG.E.U16 desc[UR36][R12.64+0xf0], R150 ;  /* 0x0000f0960c000986 */ /* 0x000fe2000c101524 */
[----:B------:R-:W-:Y:S01]  /*97e0*/  ISETP.GT.AND P0, PT, R157, 0x80, PT ;  /* 0x000000809d00780c */ /* 0x000fe20003f04270 */
[----:B------:R-:W-:Y:S01]  /*97f0*/  IMAD.X R5, R5, 0x1, R7, P2 ;  /* 0x0000000105057824 */ /* 0x000fe200010e0607 */
[C---:B------:R-:W-:Y:S01]  /*9800*/  ISETP.GT.AND P2, PT, R0.reuse, RZ, P3 ;  /* 0x000000ff0000720c */ /* 0x040fe20001f44270 */
[----:B------:R-:W-:Y:S01]  /*9810*/  @P1 STG.E.U16 desc[UR36][R12.64+0xf2], R151 ;  /* 0x0000f2970c001986 */ /* 0x000fe2000c101524 */
[C---:B------:R-:W-:Y:S01]  /*9820*/  ISETP.GT.AND P1, PT, R0.reuse, RZ, P0 ;  /* 0x000000ff0000720c */ /* 0x040fe20000724270 */
[-C--:B------:R-:W-:Y:S01]  /*9830*/  FMUL R55, R55, R154.reuse ;  /* 0x0000009a37377220 */ /* 0x080fe20000400000 */
[----:B------:R-:W-:Y:S01]  /*9840*/  ISETP.GT.AND P4, PT, R0, 0x1, P0 ;  /* 0x000000010000780c */ /* 0x000fe20000784270 */
[-C--:B------:R-:W-:Y:S01]  /*9850*/  FMUL R56, R56, R154.reuse ;  /* 0x0000009a38387220 */ /* 0x080fe20000400000 */
[----:B------:R-:W-:Y:S01]  /*9860*/  F2FP.F16.F32.PACK_AB R45, RZ, R45 ;  /* 0x0000002dff2d723e */ /* 0x000fe200000000ff */
[----:B------:R-:W-:Y:S01]  /*9870*/  FMUL R57, R57, R154 ;  /* 0x0000009a39397220 */ /* 0x000fe20000400000 */
[----:B------:R-:W-:Y:S01]  /*9880*/  F2FP.F16.F32.PACK_AB R46, RZ, R46 ;  /* 0x0000002eff2e723e */ /* 0x000fe200000000ff */
[-C--:B------:R-:W-:Y:S01]  /*9890*/  FMUL R58, R58, R154.reuse ;  /* 0x0000009a3a3a7220 */ /* 0x080fe20000400000 */
[----:B------:R-:W-:Y:S01]  /*98a0*/  F2FP.F16.F32.PACK_AB R47, RZ, R47 ;  /* 0x0000002fff2f723e */ /* 0x000fe200000000ff */
[----:B------:R-:W-:Y:S01]  /*98b0*/  FMUL R59, R59, R154 ;  /* 0x0000009a3b3b7220 */ /* 0x000fe20000400000 */
[----:B------:R-:W-:Y:S01]  /*98c0*/  F2FP.F16.F32.PACK_AB R48, RZ, R48 ;  /* 0x00000030ff30723e */ /* 0x000fe200000000ff */
[----:B------:R-:W-:Y:S01]  /*98d0*/  FMUL R60, R60, R154 ;  /* 0x0000009a3c3c7220 */ /* 0x000fe20000400000 */
[----:B------:R-:W-:Y:S01]  /*98e0*/  F2FP.F16.F32.PACK_AB R49, RZ, R49 ;  /* 0x00000031ff31723e */ /* 0x000fe200000000ff */
[----:B------:R-:W-:Y:S01]  /*98f0*/  @P1 STG.E.U16 desc[UR36][R4.64], R24 ;  /* 0x0000001804001986 */ /* 0x000fe2000c101524 */
[----:B0-----:R-:W-:Y:S01]  /*9900*/  IADD3 R6, P1, R11, R4, RZ ;  /* 0x000000040b067210 */ /* 0x001fe20007f3e0ff */
[----:B------:R-:W-:Y:S01]  /*9910*/  FMUL R61, R61, R154 ;  /* 0x0000009a3d3d7220 */ /* 0x000fe20000400000 */
[----:B------:R-:W-:Y:S01]  /*9920*/  F2FP.F16.F32.PACK_AB R50, RZ, R50 ;  /* 0x00000032ff32723e */ /* 0x000fe200000000ff */
[----:B------:R-:W-:Y:S01]  /*9930*/  @P4 STG.E.U16 desc[UR36][R4.64+0x2], R25 ;  /* 0x0000021904004986 */ /* 0x000fe2000c101524 */
[C---:B------:R-:W-:Y:S01]  /*9940*/  ISETP.GT.AND P4, PT, R0.reuse, 0x1, P3 ;  /* 0x000000010000780c */ /* 0x040fe20001f84270 */
[--C-:B------:R-:W-:Y:S01]  /*9950*/  IMAD.X R7, R9, 0x1, R5.reuse, P1 ;  /* 0x0000000109077824 */ /* 0x100fe200008e0605 */
[----:B------:R-:W-:Y:S01]  /*9960*/  ISETP.GT.AND P1, PT, R0, 0x8, P0 ;  /* 0x000000080000780c */ /* 0x000fe20000724270 */
[-C--:B------:R-:W-:Y:S01]  /*9970*/  FMUL R62, R62, R154.reuse ;  /* 0x0000009a3e3e7220 */ /* 0x080fe20000400000 */
[----:B------:R-:W-:Y:S01]  /*9980*/  F2FP.F16.F32.PACK_AB R51, RZ, R51 ;  /* 0x00000033ff33723e */ /* 0x000fe200000000ff */
[-C--:B------:R-:W-:Y:S01]  /*9990*/  FMUL R63, R63, R154.reuse ;  /* 0x0000009a3f3f7220 */ /* 0x080fe20000400000 */
[----:B------:R-:W-:Y:S01]  /*99a0*/  @P2 STG.E.U16 desc[UR36][R6.64], R26 ;  /* 0x0000001a06002986 */ /* 0x000fe2000c101524 */
[----:B------:R-:W-:Y:S01]  /*99b0*/  ISETP.GT.AND P2, PT, R0, 0x9, P0 ;  /* 0x000000090000780c */ /* 0x000fe20000744270 */
[----:B------:R-:W-:Y:S01]  /*99c0*/  FMUL R64, R64, R154 ;  /* 0x0000009a40407220 */ /* 0x000fe20000400000 */
[----:B------:R-:W-:Y:S01]  /*99d0*/  F2FP.F16.F32.PACK_AB R52, RZ, R52 ;  /* 0x00000034ff34723e */ /* 0x000fe200000000ff */
[-C--:B------:R-:W-:Y:S01]  /*99e0*/  FMUL R65, R65, R154.reuse ;  /* 0x0000009a41417220 */ /* 0x080fe20000400000 */
[----:B------:R-:W-:Y:S01]  /*99f0*/  F2FP.F16.F32.PACK_AB R53, RZ, R53 ;  /* 0x00000035ff35723e */ /* 0x000fe200000000ff */
[----:B------:R-:W-:Y:S01]  /*9a00*/  FMUL R66, R66, R154 ;  /* 0x0000009a42427220 */ /* 0x000fe20000400000 */
[----:B------:R0:W-:Y:S01]  /*9a10*/  @P4 STG.E.U16 desc[UR36][R6.64+0x2], R27 ;  /* 0x0000021b06004986 */ /* 0x0001e2000c101524 */
[----:B------:R-:W-:Y:S01]  /*9a20*/  IADD3 R8, P4, R11, R4, RZ ;  /* 0x000000040b087210 */ /* 0x000fe20007f9e0ff */
[----:B------:R-:W-:Y:S01]  /*9a30*/  FMUL R67, R67, R154 ;  /* 0x0000009a43437220 */ /* 0x000fe20000400000 */
[----:B------:R-:W-:Y:S01]  /*9a40*/  F2FP.F16.F32.PACK_AB R54, RZ, R54 ;  /* 0x00000036ff36723e */ /* 0x000fe200000000ff */
[----:B------:R-:W-:Y:S01]  /*9a50*/  @P1 STG.E.U16 desc[UR36][R4.64+0x10], R28 ;  /* 0x0000101c04001986 */ /* 0x000fe2000c101524 */
[C---:B------:R-:W-:Y:S01]  /*9a60*/  ISETP.GT.AND P1, PT, R0.reuse, 0x8, P3 ;  /* 0x000000080000780c */ /* 0x040fe20001f24270 */
[----:B------:R-:W-:Y:S01]  /*9a70*/  IMAD.X R9, R9, 0x1, R5, P4 ;  /* 0x0000000109097824 */ /* 0x000fe200020e0605 */
[C---:B------:R-:W-:Y:S01]  /*9a80*/  ISETP.GT.AND P4, PT, R0.reuse, 0x9, P3 ;  /* 0x000000090000780c */ /* 0x040fe20001f84270 */
[----:B------:R-:W-:Y:S01]  /*9a90*/  @P2 STG.E.U16 desc[UR36][R4.64+0x12], R29 ;  /* 0x0000121d04002986 */ /* 0x000fe2000c101524 */
        /* <DEDUP_REMOVED lines=27> */
[--C-:B0-----:R-:W-:Y:S01]  /*9c50*/  @P4 IMAD.MOV.U32 R6, RZ, RZ, R14.reuse ;  /* 0x000000ffff064224 */ /* 0x101fe200078e000e */
[----:B------:R-:W-:Y:S01]  /*9c60*/  @P4 MOV R7, R15 ;  /* 0x0000000f00074202 */ /* 0x000fe20000000f00 */
[----:B------:R-:W-:Y:S01]  /*9c70*/  FMUL R77, R77, R154 ;  /* 0x0000009a4d4d7220 */ /* 0x000fe20000400000 */
[----:B------:R-:W-:Y:S01]  /*9c80*/  F2FP.F16.F32.PACK_AB R64, RZ, R64 ;  /* 0x00000040ff40723e */ /* 0x000fe200000000ff */
[-C--:B------:R-:W-:Y:S01]  /*9c90*/  FMUL R78, R78, R154.reuse ;  /* 0x0000009a4e4e7220 */ /* 0x080fe20000400000 */
[----:B------:R-:W-:Y:S01]  /*9ca0*/  F2FP.F16.F32.PACK_AB R65, RZ, R65 ;  /* 0x00000041ff41723e */ /* 0x000fe200000000ff */
[----:B------:R0:W-:Y:S01]  /*9cb0*/  @P4 STG.E.U16 desc[UR36][R6.64+0x20], R34 ;  /* 0x0000202206004986 */ /* 0x0001e2000c101524 */
        /* <DEDUP_REMOVED lines=9> */
[----:B------:R-:W-:Y:S01]  /*9d50*/  FMUL R83, R83, R154 ;  /* 0x0000009a53537220 */ /* 0x000fe20000400000 */
[----:B------:R-:W-:Y:S01]  /*9d60*/  F2FP.F16.F32.PACK_AB R70, RZ, R70 ;  /* 0x00000046ff46723e */ /* 0x000fe200000000ff */
[----:B0-----:R-:W-:Y:S01]  /*9d70*/  @P2 IMAD.MOV.U32 R6, RZ, RZ, R14 ;  /* 0x000000ffff062224 */ /* 0x001fe200078e000e */
[----:B------:R-:W-:Y:S01]  /*9d80*/  F2FP.F16.F32.PACK_AB R71, RZ, R71 ;  /* 0x00000047ff47723e */ /* 0x000fe200000000ff */
[----:B------:R-:W-:Y:S01]  /*9d90*/  @P2 IMAD.MOV.U32 R7, RZ, RZ, R15 ;  /* 0x000000ffff072224 */ /* 0x000fe200078e000f */
[----:B------:R-:W-:Y:S01]  /*9da0*/  F2FP.F16.F32.PACK_AB R72, RZ, R72 ;  /* 0x00000048ff48723e */ /* 0x000fe200000000ff */
[-C--:B------:R-:W-:Y:S01]  /*9db0*/  FMUL R84, R84, R154.reuse ;  /* 0x0000009a54547220 */ /* 0x080fe20000400000 */
[----:B------:R-:W-:Y:S01]  /*9dc0*/  F2FP.F16.F32.PACK_AB R73, RZ, R73 ;  /* 0x00000049ff49723e */ /* 0x000fe200000000ff */
[-C--:B------:R-:W-:Y:S01]  /*9dd0*/  FMUL R85, R85, R154.reuse ;  /* 0x0000009a55557220 */ /* 0x080fe20000400000 */
[----:B------:R0:W-:Y:S01]  /*9de0*/  @P2 STG.E.U16 desc[UR36][R6.64+0x22], R35 ;  /* 0x0000222306002986 */ /* 0x0001e2000c101524 */
[----:B------:R-:W-:Y:S01]  /*9df0*/  ISETP.GT.AND P2, PT, R0, 0x18, P3 ;  /* 0x000000180000780c */ /* 0x000fe20001f44270 */
[----:B------:R-:W-:Y:S01]  /*9e00*/  FMUL R86, R86, R154 ;  /* 0x0000009a56567220 */ /* 0x000fe20000400000 */
[----:B------:R-:W-:Y:S01]  /*9e10*/  F2FP.F16.F32.PACK_AB R74, RZ, R74 ;  /* 0x0000004aff4a723e */ /* 0x000fe200000000ff */
[----:B------:R-:W-:Y:S01]  /*9e20*/  @P1 STG.E.U16 desc[UR36][R4.64+0x30], R36 ;  /* 0x0000302404001986 */ /* 0x000fe2000c101524 */
[C---:B------:R-:W-:Y:S01]  /*9e30*/  ISETP.GT.AND P1, PT, R0.reuse, 0x19, P3 ;  /* 0x000000190000780c */ /* 0x040fe20001f24270 */
[----:B------:R-:W-:Y:S01]  /*9e40*/  FMUL R87, R87, R154 ;  /* 0x0000009a57577220 */ /* 0x000fe20000400000 */
[----:B------:R-:W-:Y:S01]  /*9e50*/  F2FP.F16.F32.PACK_AB R75, RZ, R75 ;  /* 0x0000004bff4b723e */ /* 0x000fe200000000ff */
[----:B------:R-:W-:Y:S01]  /*9e60*/  @P4 STG.E.U16 desc[UR36][R4.64+0x32], R37 ;  /* 0x0000322504004986 */ /* 0x000fe2000c101524 */
[----:B------:R-:W-:-:S02]  /*9e70*/  ISETP.GT.AND P4, PT, R0, 0x20, P0 ;  /* 0x000000200000780c */ /* 0x000fc40000784270 */
[----:B------:R-:W-:Y:S02]  /*9e80*/  F2FP.F16.F32.PACK_AB R76, RZ, R76 ;  /* 0x0000004cff4c723e */ /* 0x000fe400000000ff */
[----:B------:R-:W-:Y:S01]  /*9e90*/  F2FP.F16.F32.PACK_AB R77, RZ, R77 ;  /* 0x0000004dff4d723e */ /* 0x000fe200000000ff */
[----:B0-----:R-:W-:Y:S01]  /*9ea0*/  @P2 IMAD.MOV.U32 R6, RZ, RZ, R14 ;  /* 0x000000ffff062224 */ /* 0x001fe200078e000e */
[----:B------:R-:W-:Y:S01]  /*9eb0*/  F2FP.F16.F32.PACK_AB R78, RZ, R78 ;  /* 0x0000004eff4e723e */ /* 0x000fe200000000ff */
[----:B------:R-:W-:Y:S01]  /*9ec0*/  @P2 IMAD.MOV.U32 R7, RZ, RZ, R15 ;  /* 0x000000ffff072224 */ /* 0x000fe200078e000f */
[----:B------:R-:W-:Y:S02]  /*9ed0*/  F2FP.F16.F32.PACK_AB R79, RZ, R79 ;  /* 0x0000004fff4f723e */ /* 0x000fe400000000ff */
[----:B------:R-:W-:Y:S02]  /*9ee0*/  F2FP.F16.F32.PACK_AB R80, RZ, R80 ;  /* 0x00000050ff50723e */ /* 0x000fe400000000ff */
[----:B------:R0:W-:Y:S01]  /*9ef0*/  @P2 STG.E.U16 desc[UR36][R6.64+0x30], R38 ;  /* 0x0000302606002986 */ /* 0x0001e2000c101524 */
[----:B------:R-:W-:-:S02]  /*9f00*/  ISETP.GT.AND P2, PT, R0, 0x21, P0 ;  /* 0x000000210000780c */ /* 0x000fc40000744270 */
[----:B------:R-:W-:Y:S02]  /*9f10*/  F2FP.F16.F32.PACK_AB R81, RZ, R81 ;  /* 0x00000051ff51723e */ /* 0x000fe400000000ff */
[----:B------:R-:W-:Y:S02]  /*9f20*/  F2FP.F16.F32.PACK_AB R82, RZ, R82 ;  /* 0x00000052ff52723e */ /* 0x000fe400000000ff */
[----:B------:R-:W-:Y:S02]  /*9f30*/  F2FP.F16.F32.PACK_AB R83, RZ, R83 ;  /* 0x00000053ff53723e */ /* 0x000fe400000000ff */
[----:B------:R-:W-:Y:S02]  /*9f40*/  F2FP.F16.F32.PACK_AB R84, RZ, R84 ;  /* 0x00000054ff54723e */ /* 0x000fe400000000ff */
[----:B------:R-:W-:Y:S01]  /*9f50*/  F2FP.F16.F32.PACK_AB R85, RZ, R85 ;  /* 0x00000055ff55723e */ /* 0x000fe200000000ff */
[----:B0-----:R-:W-:Y:S01]  /*9f60*/  @P1 IMAD.MOV.U32 R6, RZ, RZ, R14 ;  /* 0x000000ffff061224 */ /* 0x001fe200078e000e */
[----:B------:R-:W-:Y:S01]  /*9f70*/  F2FP.F16.F32.PACK_AB R86, RZ, R86 ;  /* 0x00000056ff56723e */ /* 0x000fe200000000ff */
[----:B------:R-:W-:Y:S01]  /*9f80*/  @P1 IMAD.MOV.U32 R7, RZ, RZ, R15 ;  /* 0x000000ffff071224 */ /* 0x000fe200078e000f */
[----:B------:R-:W-:-:S04]  /*9f90*/  F2FP.F16.F32.PACK_AB R87, RZ, R87 ;  /* 0x00000057ff57723e */ /* 0x000fc800000000ff */
[----:B------:R0:W-:Y:S01]  /*9fa0*/  @P1 STG.E.U16 desc[UR36][R6.64+0x32], R39 ;  /* 0x0000322706001986 */ /* 0x0001e2000c101524 */
[----:B------:R-:W-:-:S03]  /*9fb0*/  ISETP.GT.AND P1, PT, R0, 0x20, P3 ;  /* 0x000000200000780c */ /* 0x000fc60001f24270 */
[----:B------:R-:W-:Y:S01]  /*9fc0*/  @P2 STG.E.U16 desc[UR36][R4.64+0x42], R41 ;  /* 0x0000422904002986 */ /* 0x000fe2000c101524 */
[----:B------:R-:W-:-:S03]  /*9fd0*/  ISETP.GT.AND P2, PT, R0, 0x21, P3 ;  /* 0x000000210000780c */ /* 0x000fc60001f44270 */
[----:B------:R-:W-:Y:S01]  /*9fe0*/  @P4 STG.E.U16 desc[UR36][R4.64+0x40], R40 ;  /* 0x0000402804004986 */ /* 0x000fe2000c101524 */
[----:B------:R-:W-:-:S05]  /*9ff0*/  ISETP.GT.AND P4, PT, R0, 0x28, P0 ;  /* 0x000000280000780c */ /* 0x000fca0000784270 */
[----:B0-----:R-:W-:Y:S01]  /*a000*/  @P1 IMAD.MOV.U32 R6, RZ, RZ, R14 ;  /* 0x000000ffff061224 */ /* 0x001fe200078e000e */
[----:B------:R-:W-:-:S05]  /*a010*/  @P1 MOV R7, R15 ;  /* 0x0000000f00071202 */ /* 0x000fca0000000f00 */
[----:B------:R0:W-:Y:S01]  /*a020*/  @P1 STG.E.U16 desc[UR36][R6.64+0x40], R42 ;  /* 0x0000402a06001986 */ /* 0x0001e2000c101524 */
[----:B------:R-:W-:Y:S01]  /*a030*/  ISETP.GT.AND P1, PT, R0, 0x29, P0 ;  /* 0x000000290000780c */ /* 0x000fe20000724270 */
[----:B0-----:R-:W-:Y:S02]  /*a040*/  @P2 IMAD.MOV.U32 R6, RZ, RZ, R14 ;  /* 0x000000ffff062224 */ /* 0x001fe400078e000e */
[----:B------:R-:W-:-:S05]  /*a050*/  @P2 IMAD.MOV.U32 R7, RZ, RZ, R15 ;  /* 0x000000ffff072224 */ /* 0x000fca00078e000f */
[----:B------:R0:W-:Y:S01]  /*a060*/  @P2 STG.E.U16 desc[UR36][R6.64+0x42], R43 ;  /* 0x0000422b06002986 */ /* 0x0001e2000c101524 */
[----:B------:R-:W-:-:S03]  /*a070*/  ISETP.GT.AND P2, PT, R0, 0x28, P3 ;  /* 0x000000280000780c */ /* 0x000fc60001f44270 */
[----:B------:R-:W-:Y:S01]  /*a080*/  @P4 STG.E.U16 desc[UR36][R4.64+0x50], R44 ;  /* 0x0000502c04004986 */ /* 0x000fe2000c101524 */
[----:B------:R-:W-:-:S03]  /*a090*/  ISETP.GT.AND P4, PT, R0, 0x29, P3 ;  /* 0x000000290000780c */ /* 0x000fc60001f84270 */
[----:B------:R-:W-:Y:S01]  /*a0a0*/  @P1 STG.E.U16 desc[UR36][R4.64+0x52], R45 ;  /* 0x0000522d04001986 */ /* 0x000fe2000c101524 */
[----:B------:R-:W-:-:S05]  /*a0b0*/  ISETP.GT.AND P1, PT, R0, 0x30, P0 ;  /* 0x000000300000780c */ /* 0x000fca0000724270 */
[----:B0-----:R-:W-:Y:S02]  /*a0c0*/  @P2 IMAD.MOV.U32 R6, RZ, RZ, R14 ;  /* 0x000000ffff062224 */ /* 0x001fe400078e000e */
[----:B------:R-:W-:-:S05]  /*a0d0*/  @P2 IMAD.MOV.U32 R7, RZ, RZ, R15 ;  /* 0x000000ffff072224 */ /* 0x000fca00078e000f */
[----:B------:R0:W-:Y:S01]  /*a0e0*/  @P2 STG.E.U16 desc[UR36][R6.64+0x50], R46 ;  /* 0x0000502e06002986 */ /* 0x0001e2000c101524 */
[----:B------:R-:W-:Y:S01]  /*a0f0*/  ISETP.GT.AND P2, PT, R0, 0x30, P3 ;  /* 0x000000300000780c */ /* 0x000fe20001f44270 */
[----:B0-----:R-:W-:Y:S02]  /*a100*/  @P4 IMAD.MOV.U32 R6, RZ, RZ, R14 ;  /* 0x000000ffff064224 */ /* 0x001fe400078e000e */
[----:B------:R-:W-:-:S05]  /*a110*/  @P4 IMAD.MOV.U32 R7, RZ, RZ, R15 ;  /* 0x000000ffff074224 */ /* 0x000fca00078e000f */
[----:B------:R0:W-:Y:S01]  /*a120*/  @P4 STG.E.U16 desc[UR36][R6.64+0x52], R47 ;  /* 0x0000522f06004986 */ /* 0x0001e2000c101524 */
[----:B------:R-:W-:-:S03]  /*a130*/  ISETP.GT.AND P4, PT, R0, 0x31, P0 ;  /* 0x000000310000780c */ /* 0x000fc60000784270 */
[----:B------:R-:W-:Y:S01]  /*a140*/  @P1 STG.E.U16 desc[UR36][R4.64+0x60], R48 ;  /* 0x0000603004001986 */ /* 0x000fe2000c101524 */
[----:B------:R-:W-:Y:S01]  /*a150*/  ISETP.GT.AND P1, PT, R0, 0x31, P3 ;  /* 0x000000310000780c */ /* 0x000fe20001f24270 */
[----:B0-----:R-:W-:Y:S01]  /*a160*/  @P2 IMAD.MOV.U32 R6, RZ, RZ, R14 ;  /* 0x000000ffff062224 */ /* 0x001fe200078e000e */
[----:B------:R-:W-:-:S07]  /*a170*/  @P2 MOV R7, R15 ;  /* 0x0000000f00072202 */ /* 0x000fce0000000f00 */
[----:B------:R-:W-:Y:S01]  /*a180*/  @P4 STG.E.U16 desc[UR36][R4.64+0x62], R49 ;  /* 0x0000623104004986 */ /* 0x000fe2000c101524 */
[----:B------:R-:W-:-:S03]  /*a190*/  ISETP.GT.AND P4, PT, R0, 0x39, P0 ;  /* 0x000000390000780c */ /* 0x000fc60000784270 */
[----:B------:R0:W-:Y:S01]  /*a1a0*/  @P2 STG.E.U16 desc[UR36][R6.64+0x60], R50 ;  /* 0x0000603206002986 */ /* 0x0001e2000c101524 */
[----:B------:R-:W-:Y:S01]  /*a1b0*/  ISETP.GT.AND P2, PT, R0, 0x38, P0 ;  /* 0x000000380000780c */ /* 0x000fe20000744270 */
[----:B0-----:R-:W-:Y:S02]  /*a1c0*/  @P1 IMAD.MOV.U32 R6, RZ, RZ, R14 ;  /* 0x000000ffff061224 */ /* 0x001fe400078e000e */
[----:B------:R-:W-:-:S05]  /*a1d0*/  @P1 IMAD.MOV.U32 R7, RZ, RZ, R15 ;  /* 0x000000ffff071224 */ /* 0x000fca00078e000f */
[----:B------:R0:W-:Y:S01]  /*a1e0*/  @P1 STG.E.U16 desc[UR36][R6.64+0x62], R51 ;  /* 0x0000623306001986 */ /* 0x0001e2000c101524 */
[----:B------:R-:W-:-:S04]  /*a1f0*/  ISETP.GT.AND P1, PT, R0, 0x38, P3 ;  /* 0x000000380000780c */ /* 0x000fc80001f24270 */
[----:B------:R-:W-:Y:S01]  /*a200*/  @P2 STG.E.U16 desc[UR36][R4.64+0x70], R52 ;  /* 0x0000703404002986 */ /* 0x000fe2000c101524 */
[----:B------:R-:W-:-:S03]  /*a210*/  ISETP.GT.AND P2, PT, R0, 0x39, P3 ;  /* 0x000000390000780c */ /* 0x000fc60001f44270 */
[----:B------:R-:W-:Y:S01]  /*a220*/  @P4 STG.E.U16 desc[UR36][R4.64+0x72], R53 ;  /* 0x0000723504004986 */ /* 0x000fe2000c101524 */
[----:B------:R-:W-:-:S04]  /*a230*/  ISETP.GT.AND P4, PT, R0, 0x40, P0 ;  /* 0x000000400000780c */ /* 0x000fc80000784270 */
        /* <DEDUP_REMOVED lines=70> */
[----:B0-----:R-:W-:Y:S02]  /*a6a0*/  @P1 IMAD.MOV.U32 R6, RZ, RZ, R14 ;  /* 0x000000ffff061224 */ /* 0x001fe400078e000e */
[----:B------:R-:W-:-:S06]  /*a6b0*/  @P1 IMAD.MOV.U32 R7, RZ, RZ, R15 ;  /* 0x000000ffff071224 */ /* 0x000fcc00078e000f */
        /* <DEDUP_REMOVED lines=9> */
[----:B------:R-:W-:Y:S01]  /*a750*/  ISETP.GT.AND P1, PT, R0, 0x71, P3 ;  /* 0x000000710000780c */ /* 0x000fe20001f24270 */
[----:B0-----:R-:W-:Y:S01]  /*a760*/  @P4 IMAD.MOV.U32 R6, RZ, RZ, R14 ;  /* 0x000000ffff064224 */ /* 0x001fe200078e000e */
[----:B------:R-:W-:-:S06]  /*a770*/  @P4 MOV R7, R15 ;  /* 0x0000000f00074202 */ /* 0x000fcc0000000f00 */
[----:B------:R-:W-:Y:S01]  /*a780*/  @P2 STG.E.U16 desc[UR36][R4.64+0xe2], R81 ;  /* 0x0000e25104002986 */ /* 0x000fe2000c101524 */
[C---:B------:R-:W-:Y:S02]  /*a790*/  ISETP.GT.AND P2, PT, R0.reuse, 0x78, P0 ;  /* 0x000000780000780c */ /* 0x040fe40000744270 */
[C---:B------:R-:W-:Y:S01]  /*a7a0*/  ISETP.GT.AND P0, PT, R0.reuse, 0x79, P0 ;  /* 0x000000790000780c */ /* 0x040fe20000704270 */
[----:B------:R0:W-:Y:S01]  /*a7b0*/  @P4 STG.E.U16 desc[UR36][R6.64+0xe0], R82 ;  /* 0x0000e05206004986 */ /* 0x0001e2000c101524 */
[C---:B------:R-:W-:Y:S02]  /*a7c0*/  ISETP.GT.AND P4, PT, R0.reuse, 0x78, P3 ;  /* 0x000000780000780c */ /* 0x040fe40001f84270 */
[----:B------:R-:W-:Y:S01]  /*a7d0*/  ISETP.GT.AND P3, PT, R0, 0x79, P3 ;  /* 0x000000790000780c */ /* 0x000fe20001f64270 */
[----:B0-----:R-:W-:Y:S02]  /*a7e0*/  @P1 IMAD.MOV.U32 R6, RZ, RZ, R14 ;  /* 0x000000ffff061224 */ /* 0x001fe400078e000e */
[----:B------:R-:W-:-:S05]  /*a7f0*/  @P1 IMAD.MOV.U32 R7, RZ, RZ, R15 ;  /* 0x000000ffff071224 */ /* 0x000fca00078e000f */
[----:B------:R-:W-:Y:S04]  /*a800*/  @P1 STG.E.U16 desc[UR36][R6.64+0xe2], R83 ;  /* 0x0000e25306001986 */ /* 0x000fe8000c101524 */
[----:B------:R-:W-:Y:S04]  /*a810*/  @P2 STG.E.U16 desc[UR36][R4.64+0xf0], R84 ;  /* 0x0000f05404002986 */ /* 0x000fe8000c101524 */
[----:B------:R0:W-:Y:S02]  /*a820*/  @P0 STG.E.U16 desc[UR36][R4.64+0xf2], R85 ;  /* 0x0000f25504000986 */ /* 0x0001e4000c101524 */
[----:B0-----:R-:W-:-:S02]  /*a830*/  @P4 IMAD.MOV.U32 R4, RZ, RZ, R14 ;  /* 0x000000ffff044224 */ /* 0x001fc400078e000e */
[----:B------:R-:W-:-:S05]  /*a840*/  @P4 IMAD.MOV.U32 R5, RZ, RZ, R15 ;  /* 0x000000ffff054224 */ /* 0x000fca00078e000f */
[----:B------:R0:W-:Y:S04]  /*a850*/  @P4 STG.E.U16 desc[UR36][R4.64+0xf0], R86 ;  /* 0x0000f05604004986 */ /* 0x0001e8000c101524 */
[----:B------:R0:W-:Y:S02]  /*a860*/  @P3 STG.E.U16 desc[UR36][R14.64+0xf2], R87 ;  /* 0x0000f2570e003986 */ /* 0x0001e4000c101524 */
.L_x_286:
[----:B------:R-:W-:Y:S05]  /*a870*/  BSYNC B0 ;  /* 0x0000000000007941 */ /* 0x000fea0003800000 */
.L_x_34:
[----:B------:R-:W-:Y:S01]  /*a880*/  ULDC UR4, c[0x0][0xc] ;  /* 0x0000030000047ab9 */ /* 0x000fe20000000800 */
[----:B------:R-:W-:Y:S01]  /*a890*/  ULDC UR5, c[0x0][0x10] ;  /* 0x0000040000057ab9 */ /* 0x000fe20000000800 */
[----:B0-----:R-:W0:Y:S01]  /*a8a0*/  LDC R5, c[0x0][0x14] ;  /* 0x00000500ff057b82 */ /* 0x001e220000000800 */
[----:B------:R-:W-:Y:S01]  /*a8b0*/  UIMAD.WIDE.U32 UR4, UR4, UR5, URZ ;  /* 0x00000005040472a5 */ /* 0x000fe2000f8e003f */
[----:B------:R-:W-:Y:S01]  /*a8c0*/  PRMT R0, RZ, 0x7610, R0 ;  /* 0x00007610ff007816 */ /* 0x000fe20000000000 */
[----:B------:R-:W-:Y:S02]  /*a8d0*/  IMAD.MOV.U32 R153, RZ, RZ, -0x1 ;  /* 0xffffffffff997424 */ /* 0x000fe400078e00ff */
[----:B------:R-:W-:Y:S02]  /*a8e0*/  IMAD.MOV.U32 R23, RZ, RZ, -0x1 ;  /* 0xffffffffff177424 */ /* 0x000fe400078e00ff */
[----:B0-----:R-:W-:-:S04]  /*a8f0*/  IMAD.WIDE.U32 R16, R5, UR4, R16 ;  /* 0x0000000405107c25 */ /* 0x001fc8000f8e0010 */
[----:B------:R-:W-:Y:S01]  /*a900*/  IMAD R5, R5, UR5, RZ ;  /* 0x0000000505057c24 */ /* 0x000fe2000f8e02ff */
[----:B------:R-:W-:Y:S02]  /*a910*/  ULDC.64 UR4, c[0x0][0x650] ;  /* 0x0001940000047ab9 */ /* 0x000fe40000000a00 */
[----:B------:R-:W-:Y:S01]  /*a920*/  ISETP.GE.U32.AND P0, PT, R16, UR4, PT ;  /* 0x0000000410007c0c */ /* 0x000fe2000bf06070 */
[----:B------:R-:W-:-:S05]  /*a930*/  IMAD.IADD R17, R17, 0x1, R5 ;  /* 0x0000000111117824 */ /* 0x000fca00078e0205 */
[----:B------:R-:W-:-:S13]  /*a940*/  ISETP.GE.U32.AND.EX P0, PT, R17, UR5, PT, P0 ;  /* 0x0000000511007c0c */ /* 0x000fda000bf06100 */
[----:B------:R-:W-:Y:S05]  /*a950*/  @P0 BRA `(.L_x_287) ;  /* 0x0000000400640947 */ /* 0x000fea0003800000 */
[----:B------:R-:W0:Y:S01]  /*a960*/  S2R R12, SR_CTAID.X ;  /* 0x00000000000c7919 */ /* 0x000e220000002500 */
[----:B------:R-:W3:Y:S01]  /*a970*/  LDC.64 R10, c[0x0][0x628] ;  /* 0x00018a00ff0a7b82 */ /* 0x000ee20000000a00 */
[----:B------:R-:W-:Y:S01]  /*a980*/  ULDC UR4, c[0x0][0x150] ;  /* 0x0000540000047ab9 */ /* 0x000fe20000000800 */
[----:B-12---:R-:W-:Y:S01]  /*a990*/  MOV R8, R16 ;  /* 0x0000001000087202 */ /* 0x006fe20000000f00 */
[----:B------:R-:W1:Y:S01]  /*a9a0*/  S2R R24, SR_CTAID.Y ;  /* 0x0000000000187919 */ /* 0x000e620000002600 */
[----:B------:R-:W-:-:S04]  /*a9b0*/  IMAD.MOV.U32 R9, RZ, RZ, R17 ;  /* 0x000000ffff097224 */ /* 0x000fc800078e0011 */
[----:B------:R-:W2:Y:S08]  /*a9c0*/  LDC R21, c[0x0][0x144] ;  /* 0x00005100ff157b82 */ /* 0x000eb00000000800 */
[----:B------:R-:W1:Y:S08]  /*a9d0*/  LDC R0, c[0x0][0x630] ;  /* 0x00018c00ff007b82 */ /* 0x000e700000000800 */
[----:B------:R-:W1:Y:S01]  /*a9e0*/  LDC.64 R14, c[0x0][0x620] ;  /* 0x00018800ff0e7b82 */ /* 0x000e620000000a00 */
[----:B---3--:R-:W-:-:S04]  /*a9f0*/  ISETP.NE.U32.AND P0, PT, R10, RZ, PT ;  /* 0x000000ff0a00720c */ /* 0x008fc80003f05070 */
[----:B------:R-:W-:Y:S02]  /*aa00*/  ISETP.NE.AND.EX P0, PT, R11, RZ, PT, P0 ;  /* 0x000000ff0b00720c */ /* 0x000fe40003f05300 */
[----:B0-----:R-:W-:-:S05]  /*aa10*/  I2FP.F32.U32 R3, R12 ;  /* 0x0000000c00037245 */ /* 0x001fca0000201000 */
[----:B------:R-:W-:-:S04]  /*aa20*/  FMUL R3, R3, UR4 ;  /* 0x0000000403037c20 */ /* 0x000fc80008400000 */
[----:B------:R0:W3:Y:S02]  /*aa30*/  F2I.U32.TRUNC.NTZ R20, R3 ;  /* 0x0000000300147305 */ /* 0x0000e4000020f000 */
[----:B--2---:R-:W-:Y:S05]  /*aa40*/  @!P0 BRA `(.L_x_288) ;  /* 0x0000000000288947 */ /* 0x004fea0003800000 */
[----:B0-----:R-:W0:Y:S02]  /*aa50*/  LDC R3, c[0x0][0x634] ;  /* 0x00018d00ff037b82 */ /* 0x001e240000000800 */
        /* <DEDUP_REMOVED lines=9> */
.L_x_288:
[----:B------:R-:W2:Y:S01]  /*aaf0*/  LDC.64 R30, c[0x0][0x640] ;  /* 0x00019000ff1e7b82 */ /* 0x000ea20000000a00 */
[-CC-:B-1----:R-:W-:Y:S01]  /*ab00*/  SHF.R.U64 R23, R8, R0.reuse, R9.reuse ;  /* 0x0000000008177219 */ /* 0x182fe20000001209 */
[----:B---3--:R-:W-:Y:S01]  /*ab10*/  IMAD.MOV R20, RZ, RZ, -R20 ;  /* 0x000000ffff147224 */ /* 0x008fe200078e0a14 */
[----:B------:R-:W-:Y:S01]  /*ab20*/  SHF.R.U32.HI R0, RZ, R0, R9 ;  /* 0x00000000ff007219 */ /* 0x000fe20000011609 */
[----:B------:R-:W-:Y:S01]  /*ab30*/  ULDC UR4, c[0x0][0x154] ;  /* 0x0000550000047ab9 */ /* 0x000fe20000000800 */
[----:B0-----:R-:W-:Y:S01]  /*ab40*/  IADD3 R3, P0, RZ, -R23, RZ ;  /* 0x80000017ff037210 */ /* 0x001fe20007f1e0ff */
[----:B------:R-:W-:Y:S02]  /*ab50*/  IMAD R26, R21, R20, R12 ;  /* 0x00000014151a7224 */ /* 0x000fe400078e020c */
[----:B------:R-:W0:Y:S01]  /*ab60*/  LDC R6, c[0x0][0x618] ;  /* 0x00018600ff067b82 */ /* 0x000e220000000800 */
[----:B------:R-:W-:Y:S02]  /*ab70*/  IMAD.MOV.U32 R7, RZ, RZ, 0x1 ;  /* 0x00000001ff077424 */ /* 0x000fe400078e00ff */
[----:B------:R-:W-:-:S04]  /*ab80*/  IMAD.X R5, RZ, RZ, ~R0, P0 ;  /* 0x000000ffff057224 */ /* 0x000fc800000e0e00 */
[-C--:B------:R-:W-:Y:S01]  /*ab90*/  IMAD R0, R5, R14.reuse, RZ ;  /* 0x0000000e05007224 */ /* 0x080fe200078e02ff */
[----:B------:R-:W1:Y:S01]  /*aba0*/  LDC R8, c[0x0][0x608] ;  /* 0x00018200ff087b82 */ /* 0x000e620000000800 */
[----:B------:R-:W-:-:S04]  /*abb0*/  IMAD.WIDE.U32 R4, R3, R14, R16 ;  /* 0x0000000e03047225 */ /* 0x000fc800078e0010 */
[----:B------:R-:W-:Y:S01]  /*abc0*/  IMAD R3, R3, R15, R0 ;  /* 0x0000000f03037224 */ /* 0x000fe200078e0200 */
[----:B------:R-:W-:Y:S02]  /*abd0*/  I2FP.F32.U32 R0, R24 ;  /* 0x0000001800007245 */ /* 0x000fe40000201000 */
[----:B------:R-:W3:Y:S01]  /*abe0*/  LDC R28, c[0x0][0x658] ;  /* 0x00019600ff1c7b82 */ /* 0x000ee20000000800 */
[----:B------:R-:W-:Y:S01]  /*abf0*/  IMAD.IADD R3, R5, 0x1, R3 ;  /* 0x0000000105037824 */ /* 0x000fe200078e0203 */
[----:B--2---:R-:W-:Y:S01]  /*ac00*/  ISETP.NE.U32.AND P0, PT, R30, RZ, PT ;  /* 0x000000ff1e00720c */ /* 0x004fe20003f05070 */
[----:B------:R-:W-:Y:S01]  /*ac10*/  FMUL R0, R0, UR4 ;  /* 0x0000000400007c20 */ /* 0x000fe20008400000 */
[----:B------:R-:W-:Y:S02]  /*ac20*/  MOV R5, 0xffffffff ;  /* 0xffffffff00057802 */ /* 0x000fe40000000f00 */
[----:B------:R-:W-:Y:S01]  /*ac30*/  ISETP.NE.AND.EX P0, PT, R31, RZ, PT, P0 ;  /* 0x000000ff1f00720c */ /* 0x000fe20003f05300 */
[----:B------:R2:W2:Y:S01]  /*ac40*/  F2I.U32.TRUNC.NTZ R14, R0 ;  /* 0x00000000000e7305 */ /* 0x0004a2000020f000 */
[----:B------:R-:W2:Y:S01]  /*ac50*/  LDC R15, c[0x0][0x148] ;  /* 0x00005200ff0f7b82 */ /* 0x000ea20000000800 */
[----:B0-----:R-:W-:-:S02]  /*ac60*/  SHF.R.U64 R12, R4, R6, R3 ;  /* 0x00000006040c7219 */ /* 0x001fc40000001203 */
[----:B------:R-:W-:-:S05]  /*ac70*/  SHF.R.U32.HI R3, RZ, R6, R3 ;  /* 0x00000006ff037219 */ /* 0x000fca0000011603 */
[----:B------:R-:W0:Y:S01]  /*ac80*/  LDC R20, c[0x0][0x600] ;  /* 0x00018000ff147b82 */ /* 0x000e220000000800 */
[-CC-:B-1----:R-:W-:Y:S02]  /*ac90*/  SHF.R.U64 R10, R12, R8.reuse, R3.reuse ;  /* 0x000000080c0a7219 */ /* 0x182fe40000001203 */
[----:B------:R-:W-:-:S05]  /*aca0*/  SHF.R.U32.HI R3, RZ, R8, R3 ;  /* 0x00000008ff037219 */ /* 0x000fca0000011603 */
[----:B------:R-:W1:Y:S01]  /*acb0*/  LDC R25, c[0x0][0x648] ;  /* 0x00019200ff197b82 */ /* 0x000e620000000800 */
[-C--:B---3--:R-:W-:Y:S02]  /*acc0*/  SHF.L.U32 R4, R5, R28.reuse, RZ ;  /* 0x0000001c05047219 */ /* 0x088fe400000006ff */
[-CC-:B------:R-:W-:Y:S02]  /*acd0*/  SHF.R.U64 R13, R10, R28.reuse, R3.reuse ;  /* 0x0000001c0a0d7219 */ /* 0x180fe40000001203 */
[----:B------:R-:W-:Y:S02]  /*ace0*/  SHF.R.U32.HI R5, RZ, R28, R3 ;  /* 0x0000001cff057219 */ /* 0x000fe40000011603 */
[----:B------:R-:W-:Y:S01]  /*acf0*/  LOP3.LUT R21, RZ, R4, RZ, 0x33, !PT ;  /* 0x00000004ff157212 */ /* 0x000fe200078e33ff */
[----:B------:R-:W3:Y:S01]  /*ad00*/  LDC R27, c[0x0][0x638] ;  /* 0x00018e00ff1b7b82 */ /* 0x000ee20000000800 */
[----:B------:R-:W-:Y:S01]  /*ad10*/  SHF.L.U32 R28, R7, R28, RZ ;  /* 0x0000001c071c7219 */ /* 0x000fe200000006ff */
[----:B------:R-:W-:-:S06]  /*ad20*/  IMAD.MOV.U32 R4, RZ, RZ, R13 ;  /* 0x000000ffff047224 */ /* 0x000fcc00078e000d */
[----:B------:R-:W0:Y:S01]  /*ad30*/  LDC R29, c[0x0][0x610] ;  /* 0x00018400ff1d7b82 */ /* 0x000e220000000800 */
[----:B------:R-:W-:Y:S05]  /*ad40*/  @!P0 BRA `(.L_x_289) ;  /* 0x0000000000288947 */ /* 0x000fea0003800000 */
[----:B--2---:R-:W2:Y:S02]  /*ad50*/  LDC R0, c[0x0][0x64c] ;  /* 0x00019300ff007b82 */ /* 0x004ea40000000800 */
[----:B--2---:R-:W-:-:S05]  /*ad60*/  IADD3 R3, P0, R13, R0, RZ ;  /* 0x000000000d037210 */ /* 0x004fca0007f1e0ff */
        /* <DEDUP_REMOVED lines=8> */
.L_x_289:
[----:B------:R-:W-:Y:S01]  /*adf0*/  ISETP.NE.AND P0, PT, R2, 0x1, PT ;  /* 0x000000010200780c */ /* 0x000fe20003f05270 */
[----:B--2---:R-:W-:Y:S01]  /*ae00*/  IMAD.MOV R14, RZ, RZ, -R14 ;  /* 0x000000ffff0e7224 */ /* 0x004fe200078e0a0e */
[----:B-1----:R-:W-:Y:S01]  /*ae10*/  SHF.R.U64 R0, R4, R25, R5 ;  /* 0x0000001904007219 */ /* 0x002fe20000001205 */
[----:B0-----:R-:W-:Y:S01]  /*ae20*/  VIADD R5, R20, 0xffffffff ;  /* 0xffffffff14057836 */ /* 0x001fe20000000000 */
[----:B------:R-:W-:Y:S01]  /*ae30*/  LOP3.LUT R3, R10, R21, RZ, 0xc0, !PT ;  /* 0x000000150a037212 */ /* 0x000fe200078ec0ff */
[----:B------:R-:W-:Y:S01]  /*ae40*/  IMAD.MOV.U32 R6, RZ, RZ, 0x1 ;  /* 0x00000001ff067424 */ /* 0x000fe200078e00ff */
[----:B------:R-:W-:Y:S02]  /*ae50*/  IADD3 R4, -R0, RZ, RZ ;  /* 0x000000ff00047210 */ /* 0x000fe40007ffe1ff */
[----:B------:R-:W-:Y:S01]  /*ae60*/  LOP3.LUT R5, R12, R5, RZ, 0xc0, !PT ;  /* 0x000000050c057212 */ /* 0x000fe200078ec0ff */
[----:B------:R-:W-:Y:S02]  /*ae70*/  IMAD R3, R28, R0, R3 ;  /* 0x000000001c037224 */ /* 0x000fe400078e0203 */
[----:B---3--:R-:W-:-:S02]  /*ae80*/  IMAD R0, R4, R27, R13 ;  /* 0x0000001b04007224 */ /* 0x008fc400078e020d */
[----:B------:R-:W-:Y:S02]  /*ae90*/  @P0 IMAD R26, R15, R14, R24 ;  /* 0x0000000e0f1a0224 */ /* 0x000fe400078e0218 */
[----:B------:R-:W-:Y:S01]  /*aea0*/  IMAD R4, R0, R20, R5 ;  /* 0x0000001400047224 */ /* 0x000fe200078e0205 */
[----:B------:R-:W-:Y:S01]  /*aeb0*/  PRMT R0, R6, 0x7610, R0 ;  /* 0x0000761006007816 */ /* 0x000fe20000000000 */
[----:B------:R-:W-:-:S05]  /*aec0*/  IMAD R3, R3, R29, R26 ;  /* 0x0000001d03037224 */ /* 0x000fca00078e021a */
[----:B------:R-:W-:Y:S02]  /*aed0*/  SEL R153, R4, R3, !P0 ;  /* 0x0000000304997207 */ /* 0x000fe40004000000 */
[----:B------:R-:W-:-:S07]  /*aee0*/  SEL R3, R3, R4, !P0 ;  /* 0x0000000403037207 */ /* 0x000fce0004000000 */
.L_x_287:
[----:B------:R-:W-:Y:S01]  /*aef0*/  LOP3.LUT P0, RZ, R0, 0xff, RZ, 0xc0, !PT ;  /* 0x000000ff00ff7812 */ /* 0x000fe2000780c0ff */
[----:B------:R-:W-:-:S12]  /*af00*/  IMAD.MOV.U32 R152, RZ, RZ, R3 ;  /* 0x000000ffff987224 */ /* 0x000fd800078e0003 */
[----:B------:R-:W-:Y:S05]  /*af10*/  @P0 BRA `(.L_x_290) ;  /* 0xffffff6000a40947 */ /* 0x000fea000383ffff */
[----:B------:R-:W-:Y:S05]  /*af20*/  EXIT ;  /* 0x000000000000794d */ /* 0x000fea0003800000 */
.L_x_7:
[----:B0-----:R-:W-:Y:S01]  /*af30*/  ULDC.64 UR4, c[0x0][0x650] ;  /* 0x0001940000047ab9 */ /* 0x001fe20000000a00 */
[----:B------:R-:W-:Y:S01]  /*af40*/  PRMT R8, RZ, 0x7610, R8 ;  /* 0x00007610ff087816 */ /* 0x000fe20000000008 */
[----:B------:R-:W-:Y:S01]  /*af50*/  IMAD.MOV.U32 R20, RZ, RZ, -0x1 ;  /* 0xffffffffff147424 */ /* 0x000fe200078e00ff */
[----:B------:R-:W-:Y:S01]  /*af60*/  ISETP.GE.U32.AND P0, PT, R16, UR4, PT ;  /* 0x0000000410007c0c */ /* 0x000fe2000bf06070 */
[----:B------:R-:W-:Y:S02]  /*af70*/  IMAD.MOV.U32 R13, RZ, RZ, -0x1 ;  /* 0xffffffffff0d7424 */ /* 0x000fe400078e00ff */
[----:B------:R-:W-:Y:S01]  /*af80*/  IMAD.MOV.U32 R6, RZ, RZ, -0x1 ;  /* 0xffffffffff067424 */ /* 0x000fe200078e00ff */
        /* <DEDUP_REMOVED lines=11> */
[----:B0-----:R-:W-:-:S04]  /*b040*/  IADD3 R13, P0, R16, R9, RZ ;  /* 0x00000009100d7210 */ /* 0x001fc80007f1e0ff */
[----:B------:R-:W-:-:S05]  /*b050*/  IADD3.X R23, RZ, R17, RZ, P0, !PT ;  /* 0x00000011ff177210 */ /* 0x000fca00007fe4ff */
[----:B------:R-:W-:-:S04]  /*b060*/  IMAD.WIDE.U32 R8, R23, R14, RZ ;  /* 0x0000000e17087225 */ /* 0x000fc800078e00ff */
[----:B------:R-:W-:-:S04]  /*b070*/  IMAD.WIDE.U32 R10, P0, R13, R15, R8 ;  /* 0x0000000f0d0a7225 */ /* 0x000fc80007800008 */
[----:B------:R-:W-:-:S04]  /*b080*/  IMAD.WIDE.U32 R8, R13, R14, RZ ;  /* 0x0000000e0d087225 */ /* 0x000fc800078e00ff */
[----:B------:R-:W-:Y:S01]  /*b090*/  IMAD.X R13, RZ, RZ, RZ, P0 ;  /* 0x000000ffff0d7224 */ /* 0x000fe200000e06ff */
[----:B------:R-:W-:Y:S01]  /*b0a0*/  IADD3 RZ, P0, R9, R10, RZ ;  /* 0x0000000a09ff7210 */ /* 0x000fe20007f1e0ff */
[----:B------:R-:W-:-:S04]  /*b0b0*/  IMAD.MOV.U32 R12, RZ, RZ, R11 ;  /* 0x000000ffff0c7224 */ /* 0x000fc800078e000b */
[----:B------:R-:W-:-:S08]  /*b0c0*/  IMAD.WIDE.U32.X R12, R23, R15, R12, P0 ;  /* 0x0000000f170c7225 */ /* 0x000fd000000e040c */
.L_x_292:
[----:B------:R-:W0:Y:S01]  /*b0d0*/  LDC.64 R28, c[0x0][0x640] ;  /* 0x00019000ff1c7b82 */ /* 0x000e220000000a00 */
[-CC-:B------:R-:W-:Y:S01]  /*b0e0*/  SHF.R.U64 R22, R12, R6.reuse, R13.reuse ;  /* 0x000000060c167219 */ /* 0x180fe2000000120d */
[----:B------:R-:W-:Y:S01]  /*b0f0*/  IMAD.MOV.U32 R30, RZ, RZ, 0x1 ;  /* 0x00000001ff1e7424 */ /* 0x000fe200078e00ff */
[----:B------:R-:W-:Y:S02]  /*b100*/  SHF.R.U32.HI R6, RZ, R6, R13 ;  /* 0x00000006ff067219 */ /* 0x000fe4000001160d */
        /* <DEDUP_REMOVED lines=8> */
[----:B------:R-:W-:Y:S01]  /*b190*/  IMAD.IADD R9, R9, 0x1, R11 ;  /* 0x0000000109097824 */ /* 0x000fe200078e020b */
[----:B0-----:R-:W-:-:S04]  /*b1a0*/  ISETP.NE.U32.AND P0, PT, R28, RZ, PT ;  /* 0x000000ff1c00720c */ /* 0x001fc80003f05070 */
[----:B------:R-:W-:Y:S02]  /*b1b0*/  ISETP.NE.AND.EX P0, PT, R29, RZ, PT, P0 ;  /* 0x000000ff1d00720c */ /* 0x000fe40003f05300 */
[----:B------:R-:W0:Y:S01]  /*b1c0*/  LDC R20, c[0x0][0x600] ;  /* 0x00018000ff147b82 */ /* 0x000e220000000800 */
[-CC-:B-1----:R-:W-:Y:S01]  /*b1d0*/  SHF.R.U64 R14, R8, R10.reuse, R9.reuse ;  /* 0x0000000a080e7219 */ /* 0x182fe20000001209 */
[----:B------:R-:W-:Y:S01]  /*b1e0*/  IMAD.MOV.U32 R8, RZ, RZ, -0x1 ;  /* 0xffffffffff087424 */ /* 0x000fe200078e00ff */
[----:B------:R-:W-:-:S05]  /*b1f0*/  SHF.R.U32.HI R9, RZ, R10, R9 ;  /* 0x0000000aff097219 */ /* 0x000fca0000011609 */
[----:B------:R-:W1:Y:S01]  /*b200*/  LDC R24, c[0x0][0x648] ;  /* 0x00019200ff187b82 */ /* 0x000e620000000800 */
[-CC-:B--2---:R-:W-:Y:S02]  /*b210*/  SHF.R.U64 R23, R14, R12.reuse, R9.reuse ;  /* 0x0000000c0e177219 */ /* 0x184fe40000001209 */
[----:B------:R-:W-:-:S05]  /*b220*/  SHF.R.U32.HI R6, RZ, R12, R9 ;  /* 0x0000000cff067219 */ /* 0x000fca0000011609 */
[----:B------:R-:W2:Y:S01]  /*b230*/  LDC R26, c[0x0][0x638] ;  /* 0x00018e00ff1a7b82 */ /* 0x000ea20000000800 */
[-C--:B---3--:R-:W-:Y:S02]  /*b240*/  SHF.L.U32 R8, R8, R27.reuse, RZ ;  /* 0x0000001b08087219 */ /* 0x088fe400000006ff */
[-CC-:B------:R-:W-:Y:S02]  /*b250*/  SHF.R.U64 R25, R23, R27.reuse, R6.reuse ;  /* 0x0000001b17197219 */ /* 0x180fe40000001206 */
[----:B------:R-:W-:Y:S02]  /*b260*/  LOP3.LUT R32, RZ, R8, RZ, 0x33, !PT ;  /* 0x00000008ff207212 */ /* 0x000fe400078e33ff */
[----:B------:R-:W-:Y:S01]  /*b270*/  SHF.R.U32.HI R9, RZ, R27, R6 ;  /* 0x0000001bff097219 */ /* 0x000fe20000011606 */
[----:B------:R-:W3:Y:S01]  /*b280*/  LDC R31, c[0x0][0x610] ;  /* 0x00018400ff1f7b82 */ /* 0x000ee20000000800 */
[----:B------:R-:W-:Y:S01]  /*b290*/  IMAD.MOV.U32 R8, RZ, RZ, R25 ;  /* 0x000000ffff087224 */ /* 0x000fe200078e0019 */
[----:B------:R-:W-:Y:S06]  /*b2a0*/  @!P0 BRA `(.L_x_293) ;  /* 0x0000000000288947 */ /* 0x000fec0003800000 */
[----:B------:R-:W4:Y:S02]  /*b2b0*/  LDC R6, c[0x0][0x64c] ;  /* 0x00019300ff067b82 */ /* 0x000f240000000800 */
[----:B----4-:R-:W-:-:S04]  /*b2c0*/  IADD3 R13, P0, R25, R6, RZ ;  /* 0x00000006190d7210 */ /* 0x010fc80007f1e0ff */
        /* <DEDUP_REMOVED lines=8> */
.L_x_293:
[----:B------:R-:W-:Y:S02]  /*b350*/  ISETP.NE.AND P0, PT, R2, 0x1, PT ;  /* 0x000000010200780c */ /* 0x000fe40003f05270 */
[----:B-1----:R-:W-:Y:S01]  /*b360*/  SHF.R.U64 R6, R8, R24, R9 ;  /* 0x0000001808067219 */ /* 0x002fe20000001209 */
[----:B0-----:R-:W-:Y:S01]  /*b370*/  VIADD R9, R20, 0xffffffff ;  /* 0xffffffff14097836 */ /* 0x001fe20000000000 */
[----:B------:R-:W-:Y:S02]  /*b380*/  SHF.L.U32 R30, R30, R27, RZ ;  /* 0x0000001b1e1e7219 */ /* 0x000fe400000006ff */
[----:B------:R-:W-:Y:S01]  /*b390*/  LOP3.LUT R5, R23, R32, RZ, 0xc0, !PT ;  /* 0x0000002017057212 */ /* 0x000fe200078ec0ff */
[----:B------:R-:W-:-:S04]  /*b3a0*/  IMAD.MOV R8, RZ, RZ, -R6 ;  /* 0x000000ffff087224 */ /* 0x000fc800078e0a06 */
[----:B------:R-:W-:Y:S01]  /*b3b0*/  IMAD R6, R30, R6, R5 ;  /* 0x000000061e067224 */ /* 0x000fe200078e0205 */
[----:B------:R-:W-:Y:S01]  /*b3c0*/  LOP3.LUT R5, R14, R9, RZ, 0xc0, !PT ;  /* 0x000000090e057212 */ /* 0x000fe200078ec0ff */
[----:B------:R-:W-:Y:S02]  /*b3d0*/  @P0 IMAD R3, R7, R21, R4 ;  /* 0x0000001507030224 */ /* 0x000fe400078e0204 */
[----:B--2---:R-:W-:Y:S02]  /*b3e0*/  IMAD R4, R8, R26, R25 ;  /* 0x0000001a08047224 */ /* 0x004fe400078e0219 */
[----:B---3--:R-:W-:Y:S02]  /*b3f0*/  IMAD R3, R6, R31, R3 ;  /* 0x0000001f06037224 */ /* 0x008fe400078e0203 */
[----:B------:R-:W-:Y:S02]  /*b400*/  IMAD R4, R4, R20, R5 ;  /* 0x0000001404047224 */ /* 0x000fe400078e0205 */
[----:B------:R-:W-:-:S02]  /*b410*/  IMAD.MOV.U32 R8, RZ, RZ, 0x1 ;  /* 0x00000001ff087424 */ /* 0x000fc400078e00ff */
[----:B------:R-:W-:Y:S01]  /*b420*/  IMAD.MOV.U32 R6, RZ, RZ, R22 ;  /* 0x000000ffff067224 */ /* 0x000fe200078e0016 */
[----:B------:R-:W-:Y:S02]  /*b430*/  SEL R13, R4, R3, !P0 ;  /* 0x00000003040d7207 */ /* 0x000fe40004000000 */
[----:B------:R-:W-:-:S07]  /*b440*/  SEL R20, R3, R4, !P0 ;  /* 0x0000000403147207 */ /* 0x000fce0004000000 */
.L_x_291:
[----:B------:R-:W-:-:S08]  /*b450*/  NOP ;  /* 0x0000000000007918 */ /* 0x000fd00000000000 */
[----:B------:R-:W0:-:S00]  /*b460*/  USETMAXREG.DEALLOC.CTAPOOL 0x28 ;  /* 0x00000028000079c8 */ /* 0x000e0000080e0500 */
[----:B0-----:R-:W-:-:S13]  /*b470*/  ISETP.NE.AND P0, PT, R0, RZ, PT ;  /* 0x000000ff0000720c */ /* 0x001fda0003f05270 */
[----:B------:R-:W-:Y:S05]  /*b480*/  @P0 EXIT ;  /* 0x000000000000094d */ /* 0x000fea0003800000 */
[----:B------:R-:W-:Y:S01]  /*b490*/  LOP3.LUT P0, RZ, R8, 0xff, RZ, 0xc0, !PT ;  /* 0x000000ff08ff7812 */ /* 0x000fe2000780c0ff */
[----:B------:R-:W-:Y:S01]  /*b4a0*/  IMAD.MOV.U32 R0, RZ, RZ, 0x1 ;  /* 0x00000001ff007424 */ /* 0x000fe200078e00ff */
[----:B------:R-:W-:-:S11]  /*b4b0*/  MOV R3, RZ ;  /* 0x000000ff00037202 */ /* 0x000fd60000000f00 */
[----:B------:R-:W-:Y:S05]  /*b4c0*/  @!P0 BRA `(.L_x_294) ;  /* 0x0000000c00388947 */ /* 0x000fea0003800000 */
[----:B------:R-:W0:Y:S01]  /*b4d0*/  LDC R0, c[0x0][0x28c] ;  /* 0x0000a300ff007b82 */ /* 0x000e220000000800 */
[----:B------:R-:W-:Y:S01]  /*b4e0*/  ULDC UR5, c[0x0][0x658] ;  /* 0x0001960000057ab9 */ /* 0x000fe20000000800 */
[----:B------:R-:W-:Y:S01]  /*b4f0*/  UMOV UR7, 0xffffffff ;  /* 0xffffffff00077882 */ /* 0x000fe20000000000 */
[----:B------:R-:W-:Y:S01]  /*b500*/  ULDC UR6, c[0x0][0xc] ;  /* 0x0000030000067ab9 */ /* 0x000fe20000000800 */
[----:B------:R-:W-:Y:S01]  /*b510*/  USHF.L.U32 UR8, UR7, UR5, URZ ;  /* 0x0000000507087299 */ /* 0x000fe2000800063f */
[----:B------:R-:W-:Y:S01]  /*b520*/  BSSY B0, `(.L_x_294) ;  /* 0x00000c8000007945 */ /* 0x000fe20003800000 */
[----:B------:R-:W-:Y:S01]  /*b530*/  UMOV UR9, 0x1 ;  /* 0x0000000100097882 */ /* 0x000fe20000000000 */
[----:B------:R-:W-:Y:S01]  /*b540*/  ULDC UR7, c[0x0][0x10] ;  /* 0x0000040000077ab9 */ /* 0x000fe20000000800 */
[----:B------:R-:W1:Y:S01]  /*b550*/  S2UR UR10, SR_CgaCtaId ;  /* 0x00000000000a79c3 */ /* 0x000e620000008800 */
[----:B------:R-:W-:Y:S01]  /*b560*/  UIMAD.WIDE.U32 UR6, UR6, UR7, URZ ;  /* 0x00000007060672a5 */ /* 0x000fe2000f8e003f */
[----:B------:R-:W-:Y:S01]  /*b570*/  IMAD.MOV.U32 R9, RZ, RZ, 0x1 ;  /* 0x00000001ff097424 */ /* 0x000fe200078e00ff */
[----:B------:R-:W-:Y:S01]  /*b580*/  USHF.L.U32 UR18, UR9, UR5, URZ ;  /* 0x0000000509127299 */ /* 0x000fe2000800063f */
[----:B------:R-:W-:Y:S01]  /*b590*/  LOP3.LUT R8, R19, 0x2, RZ, 0xfc, !PT ;  /* 0x0000000213087812 */ /* 0x000fe200078efcff */
[----:B------:R-:W-:Y:S01]  /*b5a0*/  ULDC UR4, c[0x0][0x600] ;  /* 0x0001800000047ab9 */ /* 0x000fe20000000800 */
[----:B------:R-:W-:Y:S01]  /*b5b0*/  ULDC UR5, c[0x0][0x14] ;  /* 0x0000050000057ab9 */ /* 0x000fe20000000800 */
[----:B------:R-:W-:-:S02]  /*b5c0*/  UIADD3 UR4, UR4, -0x1, URZ ;  /* 0xffffffff04047890 */ /* 0x000fc4000fffe03f */
[----:B------:R-:W-:Y:S02]  /*b5d0*/  UIMAD.WIDE.U32 UR20, UR6, UR5, URZ ;  /* 0x00000005061472a5 */ /* 0x000fe4000f8e003f */
[----:B------:R-:W-:Y:S02]  /*b5e0*/  UIMAD UR13, UR7, UR5, URZ ;  /* 0x00000005070d72a4 */ /* 0x000fe4000f8e023f */
[----:B------:R-:W-:Y:S02]  /*b5f0*/  ULOP3.LUT UR17, URZ, UR8, URZ, 0x33, !UPT ;  /* 0x000000083f117292 */ /* 0x000fe4000f8e333f */
[----:B------:R-:W-:Y:S01]  /*b600*/  UIADD3 UR13, UR21, UR13, URZ ;  /* 0x0000000d150d7290 */ /* 0x000fe2000fffe03f */
[----:B0-----:R-:W-:Y:S01]  /*b610*/  VIADD R0, R0, 0x3f ;  /* 0x0000003f00007836 */ /* 0x001fe20000000000 */
[----:B------:R-:W-:-:S04]  /*b620*/  ULDC.64 UR22, c[0x0][0x198] ;  /* 0x0000660000167ab9 */ /* 0x000fc80000000a00 */
[----:B------:R-:W-:Y:S01]  /*b630*/  SHF.R.S32.HI R3, RZ, 0x1f, R0 ;  /* 0x0000001fff037819 */ /* 0x000fe20000011400 */
[----:B-1----:R-:W-:-:S03]  /*b640*/  IMAD.U32 R11, RZ, RZ, UR10 ;  /* 0x0000000aff0b7e24 */ /* 0x002fc6000f8e00ff */
[----:B------:R-:W-:Y:S01]  /*b650*/  LEA.HI R3, R3, R0, RZ, 0x6 ;  /* 0x0000000003037211 */ /* 0x000fe200078f30ff */
[----:B------:R-:W-:-:S03]  /*b660*/  IMAD.MOV.U32 R0, RZ, RZ, 0x1 ;  /* 0x00000001ff007424 */ /* 0x000fc600078e00ff */
[----:B------:R-:W-:Y:S01]  /*b670*/  SHF.R.S32.HI R10, RZ, 0x6, R3 ;  /* 0x00000006ff0a7819 */ /* 0x000fe20000011403 */
[----:B------:R-:W-:-:S04]  /*b680*/  IMAD.MOV.U32 R3, RZ, RZ, RZ ;  /* 0x000000ffff037224 */ /* 0x000fc800078e00ff */
[----:B------:R-:W-:-:S07]  /*b690*/  VIADD R12, R10, 0x1 ;  /* 0x000000010a0c7836 */ /* 0x000fce0000000000 */
.L_x_305:
[----:B------:R-:W-:-:S03]  /*b6a0*/  UMOV UR5, 0xffffffff ;  /* 0xffffffff00057882 */ /* 0x000fc60000000000 */
[----:B------:R-:W-:Y:S05]  /*b6b0*/  BRA.DIV UR5, `(.L_x_295) ;  /* 0x0000000e05c87947 */ /* 0x000fea000b800000 */
[----:B------:R-:W-:-:S13]  /*b6c0*/  ELECT P6, URZ, PT ;  /* 0x00000000003f782f */ /* 0x000fda00038c0000 */
.L_x_317:
[----:B------:R-:W0:Y:S01]  /*b6d0*/  LDC R4, c[0x0][0x28c] ;  /* 0x0000a300ff047b82 */ /* 0x000e220000000800 */
[----:B------:R-:W-:Y:S01]  /*b6e0*/  BSSY B1, `(.L_x_296) ;  /* 0x0000039000017945 */ /* 0x000fe20003800000 */
[----:B0-----:R-:W-:-:S13]  /*b6f0*/  ISETP.LT.OR P6, PT, R4, 0x1, !P6 ;  /* 0x000000010400780c */ /* 0x001fda00077c1670 */
[----:B------:R-:W-:Y:S05]  /*b700*/  @P6 BRA `(.L_x_297) ;  /* 0x0000000000d86947 */ /* 0x000fea0003800000 */
[----:B------:R-:W-:Y:S01]  /*b710*/  IMAD R20, R20, 0x2, R11 ;  /* 0x0000000214147824 */ /* 0x000fe200078e020b */
[----:B------:R-:W-:Y:S01]  /*b720*/  SHF.L.U32 R15, R13, 0x7, RZ ;  /* 0x000000070d0f7819 */ /* 0x000fe200000006ff */
[----:B------:R-:W-:Y:S02]  /*b730*/  IMAD.MOV.U32 R21, RZ, RZ, RZ ;  /* 0x000000ffff157224 */ /* 0x000fe400078e00ff */
[----:B------:R-:W-:Y:S02]  /*b740*/  IMAD.MOV.U32 R4, RZ, RZ, R12 ;  /* 0x000000ffff047224 */ /* 0x000fe400078e000c */
[----:B------:R-:W-:Y:S02]  /*b750*/  IMAD.MOV.U32 R5, RZ, RZ, R0 ;  /* 0x000000ffff057224 */ /* 0x000fe400078e0000 */
[----:B------:R-:W-:Y:S02]  /*b760*/  IMAD.MOV.U32 R7, RZ, RZ, R3 ;  /* 0x000000ffff077224 */ /* 0x000fe400078e0003 */
[----:B------:R-:W-:-:S07]  /*b770*/  IMAD.SHL.U32 R20, R20, 0x80, RZ ;  /* 0x0000008014147824 */ /* 0x000fce00078e00ff */
.L_x_300:
[----:B------:R-:W0:Y:S01]  /*b780*/  S2UR UR5, SR_CgaCtaId ;  /* 0x00000000000579c3 */ /* 0x000e220000008800 */
[----:B------:R-:W-:Y:S02]  /*b790*/  MOV R14, 0x400 ;  /* 0x00000400000e7802 */ /* 0x000fe40000000f00 */
[----:B------:R-:W-:Y:S02]  /*b7a0*/  SHF.L.U32 R13, R5, 0x1f, RZ ;  /* 0x0000001f050d7819 */ /* 0x000fe400000006ff */
[----:B------:R-:W-:Y:S01]  /*b7b0*/  LOP3.LUT P1, RZ, R18, 0x7f, RZ, 0xc0, !PT ;  /* 0x0000007f12ff7812 */ /* 0x000fe2000782c0ff */
[----:B0-----:R-:W-:-:S05]  /*b7c0*/  IMAD.U32 R11, RZ, RZ, UR5 ;  /* 0x00000005ff0b7e24 */ /* 0x001fca000f8e00ff */
[----:B------:R-:W-:-:S07]  /*b7d0*/  LEA R24, R11, R14, 0x18 ;  /* 0x0000000e0b187211 */ /* 0x000fce00078ec0ff */
[----:B------:R-:W0:Y:S01]  /*b7e0*/  @!P1 LDC R14, c[0x0][0x500] ;  /* 0x00014000ff0e9b82 */ /* 0x000e220000000800 */
[----:B------:R-:W-:-:S04]  /*b7f0*/  IMAD R22, R7, 0x8, R24 ;  /* 0x0000000807167824 */ /* 0x000fc800078e0218 */
[----:B------:R-:W1:Y:S02]  /*b800*/  SYNCS.PHASECHK.TRANS64.TRYWAIT P0, [R22+URZ+0x28], R13 ;  /* 0x0000280d160075a7 */ /* 0x000e64000800017f */
[----:B-1----:R-:W-:Y:S05]  /*b810*/  @!P0 BRA `(.L_x_298) ;  /* 0x0000000c00908947 */ /* 0x002fea0003800000 */
.L_x_318:
[----:B-1----:R-:W-:Y:S01]  /*b820*/  PRMT R13, R8, 0x9910, RZ ;  /* 0x00009910080d7816 */ /* 0x002fe200000000ff */
[----:B0-----:R0:W-:Y:S03]  /*b830*/  @!P1 SYNCS.ARRIVE.TRANS64 RZ, [R22+URZ], R14 ;  /* 0x0000000e16ff99a7 */ /* 0x0011e6000800003f */
[----:B------:R-:W-:-:S13]  /*b840*/  ISETP.NE.AND P0, PT, R13, 0x2, PT ;  /* 0x000000020d00780c */ /* 0x000fda0003f05270 */
[----:B0-----:R-:W-:Y:S05]  /*b850*/  @P0 BRA `(.L_x_299) ;  /* 0x0000000000040947 */ /* 0x001fea0003800000 */
[----:B------:R-:W-:Y:S01]  /*b860*/  BPT.TRAP 0x1 ;  /* 0x000000040000795c */ /* 0x000fe20000300000 */
.L_x_299:
[----:B------:R-:W-:Y:S01]  /*b870*/  SHF.L.U32 R14, R7, 0xe, RZ ;  /* 0x0000000e070e7819 */ /* 0x000fe200000006ff */
[----:B------:R-:W-:Y:S01]  /*b880*/  VIADD R4, R4, 0xffffffff ;  /* 0xffffffff04047836 */ /* 0x000fe20000000000 */
[----:B------:R-:W-:Y:S01]  /*b890*/  R2UR UR9, R22 ;  /* 0x00000000160972ca */ /* 0x000fe200000e0000 */
[----:B------:R-:W-:Y:S01]  /*b8a0*/  UIADD3 UR6, UP0, UR22, 0xf0, URZ ;  /* 0x000000f016067890 */ /* 0x000fe2000ff1e03f */
[----:B------:R-:W-:Y:S01]  /*b8b0*/  R2UR UR11, R20 ;  /* 0x00000000140b72ca */ /* 0x000fe200000e0000 */
[--C-:B------:R-:W-:Y:S01]  /*b8c0*/  IMAD R13, R11, 0x2000, R14.reuse ;  /* 0x000020000b0d7824 */ /* 0x100fe200078e020e */
[----:B------:R-:W-:Y:S01]  /*b8d0*/  IADD3 R14, R24, 0x28100, R14 ;  /* 0x00028100180e7810 */ /* 0x000fe20007ffe00e */
[----:B------:R-:W-:Y:S01]  /*b8e0*/  UIADD3 UR24, UP1, UR22, 0x1f0, URZ ;  /* 0x000001f016187890 */ /* 0x000fe2000ff3e03f */
[----:B------:R-:W-:Y:S01]  /*b8f0*/  R2UR UR10, R21 ;  /* 0x00000000150a72ca */ /* 0x000fe200000e0000 */
[----:B------:R-:W-:Y:S01]  /*b900*/  IMAD R13, R13, 0x2, R24 ;  /* 0x000000020d0d7824 */ /* 0x000fe200078e0218 */
[----:B------:R-:W-:Y:S01]  /*b910*/  R2UR UR12, R6 ;  /* 0x00000000060c72ca */ /* 0x000fe200000e0000 */
[----:B------:R-:W-:Y:S01]  /*b920*/  UIADD3.X UR7, URZ, UR23, URZ, UP0, !UPT ;  /* 0x000000173f077290 */ /* 0x000fe200087fe43f */
[----:B------:R-:W-:Y:S01]  /*b930*/  R2UR UR16, R14 ;  /* 0x000000000e1072ca */ /* 0x000fe200000e0000 */
[----:B------:R-:W-:Y:S01]  /*b940*/  VIADD R7, R7, 0x1 ;  /* 0x0000000107077836 */ /* 0x000fe20000000000 */
[----:B------:R-:W-:Y:S01]  /*b950*/  R2UR UR5, R13 ;  /* 0x000000000d0572ca */ /* 0x000fe200000e0000 */
[----:B------:R-:W-:Y:S01]  /*b960*/  UIADD3.X UR25, URZ, UR23, URZ, UP1, !UPT ;  /* 0x000000173f197290 */ /* 0x000fe20008ffe43f */
[----:B------:R-:W-:Y:S01]  /*b970*/  R2UR UR19, R15 ;  /* 0x000000000f1372ca */ /* 0x000fe200000e0000 */
[----:B------:R-:W-:Y:S01]  /*b980*/  UMOV UR14, 0x0 ;  /* 0x00000000000e7882 */ /* 0x000fe20000000000 */
[----:B------:R-:W-:Y:S01]  /*b990*/  ISETP.GT.AND P1, PT, R4, 0x1, PT ;  /* 0x000000010400780c */ /* 0x000fe20003f24270 */
[----:B------:R-:W-:Y:S01]  /*b9a0*/  UMOV UR15, 0x10000000 ;  /* 0x10000000000f7882 */ /* 0x000fe20000000000 */
[----:B------:R-:W-:Y:S01]  /*b9b0*/  ISETP.NE.AND P0, PT, R7, 0x5, PT ;  /* 0x000000050700780c */ /* 0x000fe20003f05270 */
[----:B------:R-:W-:-:S03]  /*b9c0*/  VIADD R21, R21, 0x40 ;  /* 0x0000004015157836 */ /* 0x000fc60000000000 */
[----:B------:R-:W-:Y:S02]  /*b9d0*/  SEL R14, RZ, 0x1, P0 ;  /* 0x00000001ff0e7807 */ /* 0x000fe40000000000 */
[----:B------:R-:W-:Y:S01]  /*b9e0*/  SEL R7, R7, RZ, P0 ;  /* 0x000000ff07077207 */ /* 0x000fe20000000000 */
[----:B------:R-:W-:Y:S01]  /*b9f0*/  UIADD3 UR8, UR5, 0x100, URZ ;  /* 0x0000010005087890 */ /* 0x000fe2000fffe03f */
[----:B------:R-:W-:Y:S02]  /*ba00*/  LOP3.LUT R5, R5, R14, RZ, 0x3c, !PT ;  /* 0x0000000e05057212 */ /* 0x000fe400078e3cff */
[----:B------:R-:W-:-:S06]  /*ba10*/  UMOV UR5, 0x30000 ;  /* 0x0003000000057882 */ /* 0x000fcc0000000000 */
[----:B------:R0:W-:Y:S02]  /*ba20*/  UTMALDG.3D.MULTICAST [UR8], [UR6], UR5, desc[UR14] ;  /* 0x00000e08060073b4 */ /* 0x0001e40008011805 */
[----:B0-----:R-:W-:Y:S01]  /*ba30*/  UMOV UR8, UR16 ;  /* 0x0000001000087c82 */ /* 0x001fe20008000000 */
[----:B------:R-:W-:Y:S02]  /*ba40*/  UMOV UR11, UR19 ;  /* 0x00000013000b7c82 */ /* 0x000fe40008000000 */
[----:B------:R0:W-:Y:S02]  /*ba50*/  UTMALDG.3D [UR8], [UR24], desc[UR14] ;  /* 0x00000e08180075b4 */ /* 0x0001e40008011000 */
[----:B0-----:R-:W-:Y:S05]  /*ba60*/  @P1 BRA `(.L_x_300) ;  /* 0xfffffffc00441947 */ /* 0x001fea000383ffff */
.L_x_297:
[----:B------:R-:W-:Y:S05]  /*ba70*/  BSYNC B1 ;  /* 0x0000000000017941 */ /* 0x000fea0003800000 */
.L_x_296:
[----:B------:R-:W-:Y:S01]  /*ba80*/  LOP3.LUT P1, RZ, R9, 0xff, RZ, 0xc0, !PT ;  /* 0x000000ff09ff7812 */ /* 0x000fe2000782c0ff */
[C---:B------:R-:W-:Y:S01]  /*ba90*/  IMAD.IADD R6, R10.reuse, 0x1, R3 ;  /* 0x000000010a067824 */ /* 0x040fe200078e0203 */
[----:B------:R-:W-:Y:S01]  /*baa0*/  ULDC.64 UR6, c[0x0][0x650] ;  /* 0x0001940000067ab9 */ /* 0x000fe20000000a00 */
[----:B------:R-:W-:Y:S01]  /*bab0*/  ISETP.GE.U32.AND P2, PT, R10, 0x5, PT ;  /* 0x000000050a00780c */ /* 0x000fe20003f46070 */
[----:B------:R-:W-:Y:S01]  /*bac0*/  BSSY B1, `(.L_x_301) ;  /* 0x000006b000017945 */ /* 0x000fe20003800000 */
[----:B------:R-:W-:Y:S01]  /*bad0*/  IMAD.MOV.U32 R20, RZ, RZ, -0x1 ;  /* 0xffffffffff147424 */ /* 0x000fe200078e00ff */
[----:B------:R-:W-:Y:S02]  /*bae0*/  ISETP.GT.U32.AND P0, PT, R6, 0x4, PT ;  /* 0x000000040600780c */ /* 0x000fe40003f04070 */
[----:B------:R-:W-:Y:S02]  /*baf0*/  MOV R13, 0xffffffff ;  /* 0xffffffff000d7802 */ /* 0x000fe40000000f00 */
[----:B------:R-:W-:-:S02]  /*bb00*/  ISETP.LT.U32.AND P0, PT, R10, 0x5, P0 ;  /* 0x000000050a00780c */ /* 0x000fc40000701070 */
[----:B------:R-:W-:Y:S01]  /*bb10*/  PRMT R9, RZ, 0x7610, R9 ;  /* 0x00007610ff097816 */ /* 0x000fe20000000009 */
[----:B------:R-:W0:Y:S01]  /*bb20*/  @P1 S2R R11, SR_CgaCtaId ;  /* 0x00000000000b1919 */ /* 0x000e220000008800 */
[----:B------:R-:W-:-:S04]  /*bb30*/  @P1 MOV R4, 0x400 ;  /* 0x0000040000041802 */ /* 0x000fc80000000f00 */
[----:B0-----:R-:W-:Y:S01]  /*bb40*/  @P1 LEA R3, R11, R4, 0x18 ;  /* 0x000000040b031211 */ /* 0x001fe200078ec0ff */
[----:B------:R-:W-:-:S03]  /*bb50*/  IMAD.WIDE.U32 R4, R6, -0x33333333, RZ ;  /* 0xcccccccd06047825 */ /* 0x000fc600078e00ff */
[----:B------:R0:W-:Y:S01]  /*bb60*/  @P1 SYNCS.ARRIVE.TRANS64.A1T0 RZ, [R3+URZ+0x68], RZ ;  /* 0x000068ff03ff19a7 */ /* 0x0001e2000810003f */
[----:B------:R-:W-:Y:S02]  /*bb70*/  IADD3 R16, P1, R16, UR20, RZ ;  /* 0x0000001410107c10 */ /* 0x000fe4000ff3e0ff */
[----:B------:R-:W-:Y:S02]  /*bb80*/  SHF.R.U32.HI R5, RZ, 0x2, R5 ;  /* 0x00000002ff057819 */ /* 0x000fe40000011605 */
[----:B------:R-:W-:Y:S02]  /*bb90*/  IADD3.X R17, R17, UR13, RZ, P1, !PT ;  /* 0x0000000d11117c10 */ /* 0x000fe40008ffe4ff */
[----:B------:R-:W-:Y:S02]  /*bba0*/  PRMT R4, RZ, 0x7610, R4 ;  /* 0x00007610ff047816 */ /* 0x000fe40000000004 */
[----:B0-----:R-:W-:Y:S02]  /*bbb0*/  SEL R3, RZ, 0x1, !P0 ;  /* 0x00000001ff037807 */ /* 0x001fe40004000000 */
[----:B------:R-:W-:-:S02]  /*bbc0*/  ISETP.GE.U32.AND P0, PT, R16, UR6, PT ;  /* 0x0000000610007c0c */ /* 0x000fc4000bf06070 */
[----:B------:R-:W-:Y:S01]  /*bbd0*/  LOP3.LUT R0, R0, R3, RZ, 0x3c, !PT ;  /* 0x0000000300007212 */ /* 0x000fe200078e3cff */
[----:B------:R-:W-:Y:S01]  /*bbe0*/  IMAD R3, R5, -0x5, R6 ;  /* 0xfffffffb05037824 */ /* 0x000fe200078e0206 */
[----:B------:R-:W-:Y:S01]  /*bbf0*/  ISETP.GE.U32.AND.EX P0, PT, R17, UR7, PT, P0 ;  /* 0x0000000711007c0c */ /* 0x000fe2000bf06100 */
[----:B------:R-:W-:Y:S01]  /*bc00*/  IMAD.MOV.U32 R6, RZ, RZ, -0x1 ;  /* 0xffffffffff067424 */ /* 0x000fe200078e00ff */
[----:B------:R-:W-:-:S11]  /*bc10*/  @P2 LOP3.LUT R0, R0, 0x1, R5, 0x78, !PT ;  /* 0x0000000100002812 */ /* 0x000fd600078e7805 */
[----:B------:R-:W-:Y:S05]  /*bc20*/  @P0 BRA `(.L_x_302) ;  /* 0x0000000400500947 */ /* 0x000fea0003800000 */
[----:B------:R-:W0:Y:S01]  /*bc30*/  S2R R15, SR_CTAID.X ;  /* 0x00000000000f7919 */ /* 0x000e220000002500 */
[----:B------:R-:W-:Y:S01]  /*bc40*/  ULDC.64 UR6, c[0x0][0x628] ;  /* 0x00018a0000067ab9 */ /* 0x000fe20000000a00 */
[----:B------:R-:W1:Y:S01]  /*bc50*/  LDC R20, c[0x0][0x144] ;  /* 0x00005100ff147b82 */ /* 0x000e620000000800 */
[----:B------:R-:W-:Y:S01]  /*bc60*/  ISETP.NE.U32.AND P0, PT, RZ, UR6, PT ;  /* 0x00000006ff007c0c */ /* 0x000fe2000bf05070 */
[----:B------:R-:W2:Y:S01]  /*bc70*/  S2R R13, SR_CTAID.Y ;  /* 0x00000000000d7919 */ /* 0x000ea20000002600 */
[----:B------:R-:W-:Y:S01]  /*bc80*/  ULDC UR8, c[0x0][0x630] ;  /* 0x00018c0000087ab9 */ /* 0x000fe20000000800 */
[----:B------:R-:W-:Y:S01]  /*bc90*/  ULDC UR9, c[0x0][0x150] ;  /* 0x0000540000097ab9 */ /* 0x000fe20000000800 */
[----:B------:R-:W-:Y:S01]  /*bca0*/  ISETP.NE.AND.EX P0, PT, RZ, UR7, PT, P0 ;  /* 0x00000007ff007c0c */ /* 0x000fe2000bf05300 */
[----:B------:R-:W-:Y:S02]  /*bcb0*/  IMAD.MOV.U32 R4, RZ, RZ, R16 ;  /* 0x000000ffff047224 */ /* 0x000fe400078e0010 */
[----:B------:R-:W-:Y:S01]  /*bcc0*/  IMAD.MOV.U32 R5, RZ, RZ, R17 ;  /* 0x000000ffff057224 */ /* 0x000fe200078e0011 */
[----:B0-----:R-:W-:-:S09]  /*bcd0*/  I2FP.F32.U32 R22, R15 ;  /* 0x0000000f00167245 */ /* 0x001fd20000201000 */
[----:B------:R-:W-:Y:S05]  /*bce0*/  @!P0 BRA `(.L_x_303) ;  /* 0x0000000000288947 */ /* 0x000fea0003800000 */
[----:B------:R-:W-:Y:S02]  /*bcf0*/  ULDC UR5, c[0x0][0x634] ;  /* 0x00018d0000057ab9 */ /* 0x000fe40000000800 */
[----:B------:R-:W-:-:S05]  /*bd00*/  IADD3 R5, P0, R16, UR5, RZ ;  /* 0x0000000510057c10 */ /* 0x000fca000ff1e0ff */
[----:B------:R-:W-:-:S04]  /*bd10*/  IMAD.X R21, RZ, RZ, R17, P0 ;  /* 0x000000ffff157224 */ /* 0x000fc800000e0611 */
[----:B------:R-:W-:-:S04]  /*bd20*/  IMAD.WIDE.U32 R6, R21, UR6, RZ ;  /* 0x0000000615067c25 */ /* 0x000fc8000f8e00ff */
[----:B------:R-:W-:-:S04]  /*bd30*/  IMAD.WIDE.U32 R6, P0, R5, UR7, R6 ;  /* 0x0000000705067c25 */ /* 0x000fc8000f800006 */
[----:B------:R-:W-:-:S04]  /*bd40*/  IMAD.WIDE.U32 R4, R5, UR6, RZ ;  /* 0x0000000605047c25 */ /* 0x000fc8000f8e00ff */
[----:B------:R-:W-:Y:S01]  /*bd50*/  IMAD.MOV.U32 R4, RZ, RZ, R7 ;  /* 0x000000ffff047224 */ /* 0x000fe200078e0007 */
[----:B------:R-:W-:Y:S01]  /*bd60*/  IADD3 RZ, P1, R5, R6, RZ ;  /* 0x0000000605ff7210 */ /* 0x000fe20007f3e0ff */
[----:B------:R-:W-:-:S04]  /*bd70*/  IMAD.X R5, RZ, RZ, RZ, P0 ;  /* 0x000000ffff057224 */ /* 0x000fc800000e06ff */
[----:B------:R-:W-:-:S08]  /*bd80*/  IMAD.WIDE.U32.X R4, R21, UR7, R4, P1 ;  /* 0x0000000715047c25 */ /* 0x000fd000088e0404 */
.L_x_303:
[----:B------:R-:W-:Y:S01]  /*bd90*/  FMUL R22, R22, UR9 ;  /* 0x0000000916167c20 */ /* 0x000fe20008400000 */
[--C-:B------:R-:W-:Y:S01]  /*bda0*/  SHF.R.U64 R14, R4, UR8, R5.reuse ;  /* 0x00000008040e7c19 */ /* 0x100fe20008001205 */
[----:B------:R-:W-:Y:S01]  /*bdb0*/  ULDC.64 UR6, c[0x0][0x620] ;  /* 0x0001880000067ab9 */ /* 0x000fe20000000a00 */
[----:B------:R-:W-:Y:S01]  /*bdc0*/  SHF.R.U32.HI R4, RZ, UR8, R5 ;  /* 0x00000008ff047c19 */ /* 0x000fe20008011605 */
[----:B------:R-:W-:Y:S01]  /*bdd0*/  ULDC.64 UR8, c[0x0][0x640] ;  /* 0x0001900000087ab9 */ /* 0x000fe20000000a00 */
[----:B------:R-:W-:Y:S01]  /*bde0*/  IADD3 R5, P0, RZ, -R14, RZ ;  /* 0x8000000eff057210 */ /* 0x000fe20007f1e0ff */
[----:B------:R-:W0:Y:S01]  /*bdf0*/  F2I.U32.TRUNC.NTZ R22, R22 ;  /* 0x0000001600167305 */ /* 0x000e22000020f000 */
[----:B------:R-:W-:-:S03]  /*be00*/  ULDC UR5, c[0x0][0x618] ;  /* 0x0001860000057ab9 */ /* 0x000fc60000000800 */
[----:B------:R-:W-:Y:S01]  /*be10*/  IMAD.X R4, RZ, RZ, ~R4, P0 ;  /* 0x000000ffff047224 */ /* 0x000fe200000e0e04 */
[----:B------:R-:W-:-:S03]  /*be20*/  ISETP.NE.U32.AND P0, PT, RZ, UR8, PT ;  /* 0x00000008ff007c0c */ /* 0x000fc6000bf05070 */
[----:B------:R-:W-:Y:S01]  /*be30*/  IMAD R4, R4, UR6, RZ ;  /* 0x0000000604047c24 */ /* 0x000fe2000f8e02ff */
[----:B------:R-:W-:-:S03]  /*be40*/  ISETP.NE.AND.EX P0, PT, RZ, UR9, PT, P0 ;  /* 0x00000009ff007c0c */ /* 0x000fc6000bf05300 */
[C---:B------:R-:W-:Y:S02]  /*be50*/  IMAD R7, R5.reuse, UR7, R4 ;  /* 0x0000000705077c24 */ /* 0x040fe4000f8e0204 */
[----:B------:R-:W-:Y:S01]  /*be60*/  IMAD.WIDE.U32 R4, R5, UR6, R16 ;  /* 0x0000000605047c25 */ /* 0x000fe2000f8e0010 */
[----:B0-----:R-:W-:Y:S01]  /*be70*/  IADD3 R6, -R22, RZ, RZ ;  /* 0x000000ff16067210 */ /* 0x001fe20007ffe1ff */
[----:B------:R-:W-:Y:S02]  /*be80*/  ULDC UR6, c[0x0][0x154] ;  /* 0x0000550000067ab9 */ /* 0x000fe40000000800 */
[----:B------:R-:W-:Y:S02]  /*be90*/  IMAD.IADD R5, R5, 0x1, R7 ;  /* 0x0000000105057824 */ /* 0x000fe400078e0207 */
[----:B-1----:R-:W-:Y:S01]  /*bea0*/  IMAD R15, R20, R6, R15 ;  /* 0x00000006140f7224 */ /* 0x002fe200078e020f */
[----:B--2---:R-:W-:Y:S01]  /*beb0*/  I2FP.F32.U32 R6, R13 ;  /* 0x0000000d00067245 */ /* 0x004fe20000201000 */
[----:B------:R-:W0:Y:S01]  /*bec0*/  LDC R20, c[0x0][0x148] ;  /* 0x00005200ff147b82 */ /* 0x000e220000000800 */
[----:B------:R-:W-:-:S02]  /*bed0*/  SHF.R.U64 R21, R4, UR5, R5 ;  /* 0x0000000504157c19 */ /* 0x000fc40008001205 */
[----:B------:R-:W-:Y:S01]  /*bee0*/  SHF.R.U32.HI R4, RZ, UR5, R5 ;  /* 0x00000005ff047c19 */ /* 0x000fe20008011605 */
[----:B------:R-:W-:Y:S01]  /*bef0*/  FMUL R6, R6, UR6 ;  /* 0x0000000606067c20 */ /* 0x000fe20008400000 */
[----:B------:R-:W-:Y:S02]  /*bf00*/  ULDC UR5, c[0x0][0x608] ;  /* 0x0001820000057ab9 */ /* 0x000fe40000000800 */
[--C-:B------:R-:W-:Y:S01]  /*bf10*/  SHF.R.U64 R23, R21, UR5, R4.reuse ;  /* 0x0000000515177c19 */ /* 0x100fe20008001204 */
[----:B------:R1:W2:Y:S01]  /*bf20*/  F2I.U32.TRUNC.NTZ R24, R6 ;  /* 0x0000000600187305 */ /* 0x0002a2000020f000 */
[----:B------:R-:W-:Y:S01]  /*bf30*/  SHF.R.U32.HI R4, RZ, UR5, R4 ;  /* 0x00000005ff047c19 */ /* 0x000fe20008011604 */
[----:B------:R-:W-:-:S03]  /*bf40*/  ULDC UR5, c[0x0][0x658] ;  /* 0x0001960000057ab9 */ /* 0x000fc60000000800 */
[--C-:B------:R-:W-:Y:S02]  /*bf50*/  SHF.R.U64 R22, R23, UR5, R4.reuse ;  /* 0x0000000517167c19 */ /* 0x100fe40008001204 */
[----:B------:R-:W-:-:S03]  /*bf60*/  SHF.R.U32.HI R25, RZ, UR5, R4 ;  /* 0x00000005ff197c19 */ /* 0x000fc60008011604 */
[----:B------:R-:W-:Y:S02]  /*bf70*/  IMAD.MOV.U32 R4, RZ, RZ, R22 ;  /* 0x000000ffff047224 */ /* 0x000fe400078e0016 */
[----:B------:R-:W-:Y:S01]  /*bf80*/  IMAD.MOV.U32 R5, RZ, RZ, R25 ;  /* 0x000000ffff057224 */ /* 0x000fe200078e0019 */
[----:B-1----:R-:W-:Y:S06]  /*bf90*/  @!P0 BRA `(.L_x_304) ;  /* 0x0000000000288947 */ /* 0x002fec0003800000 */
        /* <DEDUP_REMOVED lines=10> */
.L_x_304:
[----:B------:R-:W-:Y:S01]  /*c040*/  ISETP.NE.AND P0, PT, R2, 0x1, PT ;  /* 0x000000010200780c */ /* 0x000fe20003f05270 */
[----:B------:R-:W-:Y:S01]  /*c050*/  ULDC UR5, c[0x0][0x648] ;  /* 0x0001920000057ab9 */ /* 0x000fe20000000800 */
[----:B------:R-:W-:Y:S01]  /*c060*/  LOP3.LUT R23, R23, UR17, RZ, 0xc0, !PT ;  /* 0x0000001117177c12 */ /* 0x000fe2000f8ec0ff */
[----:B--2---:R-:W-:Y:S01]  /*c070*/  IMAD.MOV R24, RZ, RZ, -R24 ;  /* 0x000000ffff187224 */ /* 0x004fe200078e0a18 */
[----:B------:R-:W-:Y:S01]  /*c080*/  SHF.R.U64 R4, R4, UR5, R5 ;  /* 0x0000000504047c19 */ /* 0x000fe20008001205 */
[----:B------:R-:W-:Y:S01]  /*c090*/  ULDC UR5, c[0x0][0x638] ;  /* 0x00018e0000057ab9 */ /* 0x000fe20000000800 */
[----:B------:R-:W-:Y:S01]  /*c0a0*/  LOP3.LUT R21, R21, UR4, RZ, 0xc0, !PT ;  /* 0x0000000415157c12 */ /* 0x000fe2000f8ec0ff */
[----:B------:R-:W-:Y:S01]  /*c0b0*/  ULDC UR6, c[0x0][0x610] ;  /* 0x0001840000067ab9 */ /* 0x000fe20000000800 */
[C---:B------:R-:W-:Y:S01]  /*c0c0*/  IADD3 R5, -R4.reuse, RZ, RZ ;  /* 0x000000ff04057210 */ /* 0x040fe20007ffe1ff */
[----:B------:R-:W-:Y:S02]  /*c0d0*/  IMAD R4, R4, UR18, R23 ;  /* 0x0000001204047c24 */ /* 0x000fe4000f8e0217 */
[----:B------:R-:W-:-:S02]  /*c0e0*/  IMAD.MOV.U32 R6, RZ, RZ, R14 ;  /* 0x000000ffff067224 */ /* 0x000fc400078e000e */
[----:B0-----:R-:W-:Y:S02]  /*c0f0*/  @P0 IMAD R15, R20, R24, R13 ;  /* 0x00000018140f0224 */ /* 0x001fe400078e020d */
[----:B------:R-:W-:Y:S01]  /*c100*/  IMAD R22, R5, UR5, R22 ;  /* 0x0000000505167c24 */ /* 0x000fe2000f8e0216 */
[----:B------:R-:W-:Y:S01]  /*c110*/  ULDC UR5, c[0x0][0x600] ;  /* 0x0001800000057ab9 */ /* 0x000fe20000000800 */
[----:B------:R-:W-:Y:S02]  /*c120*/  IMAD R15, R4, UR6, R15 ;  /* 0x00000006040f7c24 */ /* 0x000fe4000f8e020f */
[----:B------:R-:W-:Y:S02]  /*c130*/  IMAD R22, R22, UR5, R21 ;  /* 0x0000000516167c24 */ /* 0x000fe4000f8e0215 */
[----:B------:R-:W-:-:S03]  /*c140*/  IMAD.MOV.U32 R4, RZ, RZ, 0x1 ;  /* 0x00000001ff047424 */ /* 0x000fc600078e00ff */
[----:B------:R-:W-:Y:S02]  /*c150*/  SEL R13, R22, R15, !P0 ;  /* 0x0000000f160d7207 */ /* 0x000fe40004000000 */
[----:B------:R-:W-:-:S07]  /*c160*/  SEL R20, R15, R22, !P0 ;  /* 0x000000160f147207 */ /* 0x000fce0004000000 */
.L_x_302:
[----:B------:R-:W-:Y:S05]  /*c170*/  BSYNC B1 ;  /* 0x0000000000017941 */ /* 0x000fea0003800000 */
.L_x_301:
[----:B------:R-:W-:-:S13]  /*c180*/  LOP3.LUT P0, RZ, R4, 0xff, RZ, 0xc0, !PT ;  /* 0x000000ff04ff7812 */ /* 0x000fda000780c0ff */
[----:B------:R-:W-:Y:S05]  /*c190*/  @P0 BRA `(.L_x_305) ;  /* 0xfffffff400400947 */ /* 0x000fea000383ffff */
[----:B------:R-:W-:Y:S05]  /*c1a0*/  BSYNC B0 ;  /* 0x0000000000007941 */ /* 0x000fea0003800000 */
.L_x_294:
[----:B------:R-:W-:-:S03]  /*c1b0*/  UMOV UR5, 0xffffffff ;  /* 0xffffffff00057882 */ /* 0x000fc60000000000 */
[----:B------:R-:W-:Y:S05]  /*c1c0*/  BRA.DIV UR5, `(.L_x_306) ;  /* 0x0000000605387947 */ /* 0x000fea000b800000 */
[----:B------:R-:W-:-:S13]  /*c1d0*/  ELECT P6, URZ, PT ;  /* 0x00000000003f782f */ /* 0x000fda00038c0000 */
.L_x_321:
[----:B------:R-:W-:Y:S04]  /*c1e0*/  BSSY B0, `(.L_x_307) ;  /* 0x0000034000007945 */ /* 0x000fe80003800000 */
[----:B------:R-:W-:Y:S05]  /*c1f0*/  @!P6 BRA `(.L_x_308) ;  /* 0x0000000000c8e947 */ /* 0x000fea0003800000 */
[----:B------:R-:W-:-:S04]  /*c200*/  LOP3.LUT R19, R19, 0x2, RZ, 0xfc, !PT ;  /* 0x0000000213137812 */ /* 0x000fc800078efcff */
[----:B------:R-:W-:-:S13]  /*c210*/  ISETP.NE.AND P0, PT, R19, 0x3, PT ;  /* 0x000000031300780c */ /* 0x000fda0003f05270 */
[----:B------:R-:W-:Y:S05]  /*c220*/  @!P0 BRA `(.L_x_309) ;  /* 0x0000000000048947 */ /* 0x000fea0003800000 */
[----:B------:R-:W-:Y:S01]  /*c230*/  BPT.TRAP 0x1 ;  /* 0x000000040000795c */ /* 0x000fe20000300000 */
.L_x_309:
[----:B------:R-:W0:Y:S01]  /*c240*/  S2R R5, SR_CgaCtaId ;  /* 0x0000000000057919 */ /* 0x000e220000008800 */
[----:B------:R-:W-:Y:S02]  /*c250*/  MOV R2, 0x400 ;  /* 0x0000040000027802 */ /* 0x000fe40000000f00 */
[----:B------:R-:W-:Y:S02]  /*c260*/  SHF.L.U32 R4, R0, 0x1f, RZ ;  /* 0x0000001f00047819 */ /* 0x000fe400000006ff */
[----:B0-----:R-:W-:-:S05]  /*c270*/  LEA R2, R5, R2, 0x18 ;  /* 0x0000000205027211 */ /* 0x001fca00078ec0ff */
[----:B------:R-:W-:-:S04]  /*c280*/  VIADD R2, R2, 0x28 ;  /* 0x0000002802027836 */ /* 0x000fc80000000000 */
[C---:B------:R-:W-:Y:S02]  /*c290*/  IMAD R7, R3.reuse, 0x8, R2 ;  /* 0x0000000803077824 */ /* 0x040fe400078e0202 */
[----:B------:R-:W-:Y:S02]  /*c2a0*/  VIADD R3, R3, 0x1 ;  /* 0x0000000103037836 */ /* 0x000fe40000000000 */
[----:B------:R-:W0:Y:S03]  /*c2b0*/  SYNCS.PHASECHK.TRANS64.TRYWAIT P0, [R7+URZ], R4 ;  /* 0x00000004070075a7 */ /* 0x000e26000800017f */
[----:B------:R-:W-:-:S04]  /*c2c0*/  ISETP.NE.AND P1, PT, R3, 0x5, PT ;  /* 0x000000050300780c */ /* 0x000fc80003f25270 */
[----:B------:R-:W-:Y:S02]  /*c2d0*/  SEL R5, RZ, 0x1, P1 ;  /* 0x00000001ff057807 */ /* 0x000fe40000800000 */
[----:B------:R-:W-:Y:S02]  /*c2e0*/  SEL R3, R3, RZ, P1 ;  /* 0x000000ff03037207 */ /* 0x000fe40000800000 */
[----:B------:R-:W-:-:S03]  /*c2f0*/  LOP3.LUT R6, R0, R5, RZ, 0x3c, !PT ;  /* 0x0000000500067212 */ /* 0x000fc600078e3cff */
[----:B------:R-:W-:Y:S01]  /*c300*/  IMAD R8, R3, 0x8, R2 ;  /* 0x0000000803087824 */ /* 0x000fe200078e0202 */
[----:B------:R-:W-:Y:S01]  /*c310*/  SHF.L.U32 R5, R6, 0x1f, RZ ;  /* 0x0000001f06057819 */ /* 0x000fe200000006ff */
[----:B0-----:R-:W-:Y:S06]  /*c320*/  @!P0 BRA `(.L_x_310) ;  /* 0x0000000400008947 */ /* 0x001fec0003800000 */
.L_x_322:
[----:B------:R-:W1:Y:S01]  /*c330*/  SYNCS.PHASECHK.TRANS64.TRYWAIT P0, [R8+URZ], R5 ;  /* 0x00000005080075a7 */ /* 0x000e62000800017f */
[----:B------:R-:W-:-:S05]  /*c340*/  VIADD R0, R3, 0x1 ;  /* 0x0000000103007836 */ /* 0x000fca0000000000 */
[----:B------:R-:W-:-:S04]  /*c350*/  ISETP.NE.AND P1, PT, R0, 0x5, PT ;  /* 0x000000050000780c */ /* 0x000fc80003f25270 */
[----:B------:R-:W-:Y:S02]  /*c360*/  SEL R3, RZ, 0x1, P1 ;  /* 0x00000001ff037807 */ /* 0x000fe40000800000 */
[----:B0-----:R-:W-:Y:S02]  /*c370*/  SEL R7, R0, RZ, P1 ;  /* 0x000000ff00077207 */ /* 0x001fe40000800000 */
[----:B------:R-:W-:Y:S02]  /*c380*/  LOP3.LUT R6, R6, R3, RZ, 0x3c, !PT ;  /* 0x0000000306067212 */ /* 0x000fe400078e3cff */
[----:B------:R-:W-:Y:S02]  /*c390*/  LEA R9, R7, R2, 0x3 ;  /* 0x0000000207097211 */ /* 0x000fe400078e18ff */
[----:B------:R-:W-:Y:S01]  /*c3a0*/  SHF.L.U32 R4, R6, 0x1f, RZ ;  /* 0x0000001f06047819 */ /* 0x000fe200000006ff */
[----:B-1----:R-:W-:Y:S06]  /*c3b0*/  @!P0 BRA `(.L_x_311) ;  /* 0x0000000000f08947 */ /* 0x002fec0003800000 */
.L_x_323:
[----:B------:R-:W1:Y:S01]  /*c3c0*/  SYNCS.PHASECHK.TRANS64.TRYWAIT P0, [R9+URZ], R4 ;  /* 0x00000004090075a7 */ /* 0x000e62000800017f */
[----:B------:R-:W-:-:S05]  /*c3d0*/  VIADD R0, R7, 0x1 ;  /* 0x0000000107007836 */ /* 0x000fca0000000000 */
[----:B------:R-:W-:-:S04]  /*c3e0*/  ISETP.NE.AND P1, PT, R0, 0x5, PT ;  /* 0x000000050000780c */ /* 0x000fc80003f25270 */
[----:B------:R-:W-:Y:S02]  /*c3f0*/  SEL R3, RZ, 0x1, P1 ;  /* 0x00000001ff037807 */ /* 0x000fe40000800000 */
[----:B------:R-:W-:Y:S02]  /*c400*/  SEL R7, R0, RZ, P1 ;  /* 0x000000ff00077207 */ /* 0x000fe40000800000 */
[----:B------:R-:W-:-:S03]  /*c410*/  LOP3.LUT R11, R6, R3, RZ, 0x3c, !PT ;  /* 0x00000003060b7212 */ /* 0x000fc600078e3cff */
[----:B------:R-:W-:Y:S01]  /*c420*/  IMAD R6, R7, 0x8, R2 ;  /* 0x0000000807067824 */ /* 0x000fe200078e0202 */
[----:B0-----:R-:W-:Y:S01]  /*c430*/  SHF.L.U32 R5, R11, 0x1f, RZ ;  /* 0x0000001f0b057819 */ /* 0x001fe200000006ff */
[----:B-1----:R-:W-:Y:S06]  /*c440*/  @!P0 BRA `(.L_x_312) ;  /* 0x0000000000e08947 */ /* 0x002fec0003800000 */
.L_x_324:
[----:B------:R-:W1:Y:S01]  /*c450*/  SYNCS.PHASECHK.TRANS64.TRYWAIT P0, [R6+URZ], R5 ;  /* 0x00000005060075a7 */ /* 0x000e62000800017f */
[----:B------:R-:W-:-:S05]  /*c460*/  VIADD R0, R7, 0x1 ;  /* 0x0000000107007836 */ /* 0x000fca0000000000 */
[----:B------:R-:W-:-:S04]  /*c470*/  ISETP.NE.AND P1, PT, R0, 0x5, PT ;  /* 0x000000050000780c */ /* 0x000fc80003f25270 */
[----:B0-----:R-:W-:Y:S02]  /*c480*/  SEL R4, RZ, 0x1, P1 ;  /* 0x00000001ff047807 */ /* 0x001fe40000800000 */
[----:B------:R-:W-:Y:S02]  /*c490*/  SEL R3, R0, RZ, P1 ;  /* 0x000000ff00037207 */ /* 0x000fe40000800000 */
[----:B------:R-:W-:Y:S01]  /*c4a0*/  LOP3.LUT R0, R11, R4, RZ, 0x3c, !PT ;  /* 0x000000040b007212 */ /* 0x000fe200078e3cff */
[----:B-1----:R-:W-:Y:S06]  /*c4b0*/  @!P0 BRA `(.L_x_313) ;  /* 0x0000000000d88947 */ /* 0x002fec0003800000 */
.L_x_325:
[----:B------:R-:W-:Y:S01]  /*c4c0*/  IMAD R3, R3, 0x8, R2 ;  /* 0x0000000803037824 */ /* 0x000fe200078e0202 */
[----:B------:R-:W-:-:S07]  /*c4d0*/  SHF.L.U32 R0, R0, 0x1f, RZ ;  /* 0x0000001f00007819 */ /* 0x000fce00000006ff */
.L_x_314:
[----:B-1----:R1:W2:Y:S02]  /*c4e0*/  SYNCS.PHASECHK.TRANS64.TRYWAIT P0, [R3+URZ], R0 ;  /* 0x00000000030075a7 */ /* 0x0022a4000800017f */
[----:B--2---:R-:W-:Y:S05]  /*c4f0*/  @!P0 NANOSLEEP.SYNCS 0x989680 ;  /* 0x009896800000895d */ /* 0x004fea0003900000 */
[----:B------:R-:W2:Y:S02]  /*c500*/  @!P0 SYNCS.PHASECHK.TRANS64 P0, [R3+URZ], R0 ;  /* 0x00000000030085a7 */ /* 0x000ea4000800007f */
[----:B--2---:R-:W-:Y:S05]  /*c510*/  @!P0 BRA `(.L_x_314) ;  /* 0xfffffffc00f08947 */ /* 0x004fea000383ffff */
.L_x_308:
[----:B------:R-:W-:Y:S05]  /*c520*/  BSYNC B0 ;  /* 0x0000000000007941 */ /* 0x000fea0003800000 */
.L_x_307:
[----:B------:R-:W-:Y:S05]  /*c530*/  EXIT ;  /* 0x000000000000794d */ /* 0x000fea0003800000 */
.L_x_21:
[----:B---3--:R3:W4:Y:S02]  /*c540*/  SYNCS.PHASECHK.TRANS64.TRYWAIT P1, [R3+URZ], R0 ;  /* 0x00000000030075a7 */ /* 0x008724000802017f */
[----:B----4-:R-:W-:Y:S05]  /*c550*/  @!P1 NANOSLEEP.SYNCS 0x989680 ;  /* 0x009896800000995d */ /* 0x010fea0003900000 */
[----:B------:R-:W4:Y:S02]  /*c560*/  @!P1 SYNCS.PHASECHK.TRANS64 P1, [R3+URZ], R0 ;  /* 0x00000000030095a7 */ /* 0x000f24000802007f */
[----:B----4-:R-:W-:Y:S05]  /*c570*/  @!P1 BRA `(.L_x_21) ;  /* 0xfffffffc00f09947 */ /* 0x010fea000383ffff */
[----:B------:R-:W-:Y:S05]  /*c580*/  BRA `(.L_x_20) ;  /* 0xffffff4c00d07947 */ /* 0x000fea000383ffff */
.L_x_26:
[----:B-1----:R1:W2:Y:S02]  /*c590*/  SYNCS.PHASECHK.TRANS64.TRYWAIT P1, [R5+URZ], R4 ;  /* 0x00000004050075a7 */ /* 0x0022a4000802017f */
[----:B--2---:R-:W-:Y:S05]  /*c5a0*/  @!P1 NANOSLEEP.SYNCS 0x989680 ;  /* 0x009896800000995d */ /* 0x004fea0003900000 */
[----:B------:R-:W2:Y:S02]  /*c5b0*/  @!P1 SYNCS.PHASECHK.TRANS64 P1, [R5+URZ], R4 ;  /* 0x00000004050095a7 */ /* 0x000ea4000802007f */
[----:B--2---:R-:W-:Y:S05]  /*c5c0*/  @!P1 BRA `(.L_x_26) ;  /* 0xfffffffc00f09947 */ /* 0x004fea000383ffff */
[----:B------:R-:W-:Y:S05]  /*c5d0*/  BRA `(.L_x_25) ;  /* 0xffffff5400107947 */ /* 0x000fea000383ffff */
.L_x_295:
[----:B------:R-:W-:Y:S01]  /*c5e0*/  BSSY B1, `(.L_x_315) ;  /* 0x0000006000017945 */ /* 0x000fe20003800000 */
[----:B------:R-:W-:-:S07]  /*c5f0*/  IMAD.MOV.U32 R15, RZ, RZ, -0x1 ;  /* 0xffffffffff0f7424 */ /* 0x000fce00078e00ff */
[----:B------:R-:W-:Y:S05]  /*c600*/  WARPSYNC.COLLECTIVE R15, `(.L_x_316) ;  /* 0x000000000f0c7348 */ /* 0x000fea0003c00000 */
[----:B------:R-:W-:Y:S02]  /*c610*/  ELECT P6, UR62, PT ;  /* 0x00000000003e782f */ /* 0x000fe400038c0000 */
[----:B------:R-:W-:Y:S01]  /*c620*/  MOV R14, UR62 ;  /* 0x0000003e000e7c02 */ /* 0x000fe20008000f00 */
[----:B------:R-:W-:Y:S10]  /*c630*/  ENDCOLLECTIVE ;  /* 0x000000000000791b */ /* 0x000ff40003800000 */
.L_x_316:
[----:B------:R-:W-:Y:S05]  /*c640*/  BSYNC B1 ;  /* 0x0000000000017941 */ /* 0x000fea0003800000 */
.L_x_315:
[----:B------:R-:W-:Y:S05]  /*c650*/  BRA `(.L_x_317) ;  /* 0xfffffff0001c7947 */ /* 0x000fea000383ffff */
.L_x_298:
[----:B-1----:R1:W2:Y:S02]  /*c660*/  SYNCS.PHASECHK.TRANS64.TRYWAIT P0, [R22+URZ+0x28], R13 ;  /* 0x0000280d160075a7 */ /* 0x0022a4000800017f */
[----:B--2---:R-:W-:Y:S05]  /*c670*/  @!P0 NANOSLEEP.SYNCS 0x989680 ;  /* 0x009896800000895d */ /* 0x004fea0003900000 */
[----:B------:R-:W2:Y:S02]  /*c680*/  @!P0 SYNCS.PHASECHK.TRANS64 P0, [R22+URZ+0x28], R13 ;  /* 0x0000280d160085a7 */ /* 0x000ea4000800007f */
[----:B--2---:R-:W-:Y:S05]  /*c690*/  @!P0 BRA `(.L_x_298) ;  /* 0xfffffffc00f08947 */ /* 0x004fea000383ffff */
[----:B------:R-:W-:Y:S05]  /*c6a0*/  BRA `(.L_x_318) ;  /* 0xfffffff0005c7947 */ /* 0x000fea000383ffff */
.L_x_306:
[----:B------:R-:W-:Y:S01]  /*c6b0*/  BSSY B0, `(.L_x_319) ;  /* 0x0000006000007945 */ /* 0x000fe20003800000 */
[----:B------:R-:W-:-:S07]  /*c6c0*/  IMAD.MOV.U32 R15, RZ, RZ, -0x1 ;  /* 0xffffffffff0f7424 */ /* 0x000fce00078e00ff */
[----:B------:R-:W-:Y:S05]  /*c6d0*/  WARPSYNC.COLLECTIVE R15, `(.L_x_320) ;  /* 0x000000000f0c7348 */ /* 0x000fea0003c00000 */
[----:B------:R-:W-:Y:S02]  /*c6e0*/  ELECT P6, UR62, PT ;  /* 0x00000000003e782f */ /* 0x000fe400038c0000 */
[----:B------:R-:W-:Y:S01]  /*c6f0*/  MOV R14, UR62 ;  /* 0x0000003e000e7c02 */ /* 0x000fe20008000f00 */
[----:B------:R-:W-:Y:S10]  /*c700*/  ENDCOLLECTIVE ;  /* 0x000000000000791b */ /* 0x000ff40003800000 */
.L_x_320:
[----:B------:R-:W-:Y:S05]  /*c710*/  BSYNC B0 ;  /* 0x0000000000007941 */ /* 0x000fea0003800000 */
.L_x_319:
[----:B------:R-:W-:Y:S05]  /*c720*/  BRA `(.L_x_321) ;  /* 0xfffffff800ac7947 */ /* 0x000fea000383ffff */
.L_x_310:
[----:B0-----:R0:W1:Y:S02]  /*c730*/  SYNCS.PHASECHK.TRANS64.TRYWAIT P0, [R7+URZ], R4 ;  /* 0x00000004070075a7 */ /* 0x001064000800017f */
[----:B-1----:R-:W-:Y:S05]  /*c740*/  @!P0 NANOSLEEP.SYNCS 0x989680 ;  /* 0x009896800000895d */ /* 0x002fea0003900000 */
[----:B------:R-:W1:Y:S02]  /*c750*/  @!P0 SYNCS.PHASECHK.TRANS64 P0, [R7+URZ], R4 ;  /* 0x00000004070085a7 */ /* 0x000e64000800007f */
[----:B-1----:R-:W-:Y:S05]  /*c760*/  @!P0 BRA `(.L_x_310) ;  /* 0xfffffffc00f08947 */ /* 0x002fea000383ffff */
[----:B------:R-:W-:Y:S05]  /*c770*/  BRA `(.L_x_322) ;  /* 0xfffffff800ec7947 */ /* 0x000fea000383ffff */
.L_x_311:
[----:B0-----:R0:W1:Y:S02]  /*c780*/  SYNCS.PHASECHK.TRANS64.TRYWAIT P0, [R8+URZ], R5 ;  /* 0x00000005080075a7 */ /* 0x001064000800017f */
[----:B-1----:R-:W-:Y:S05]  /*c790*/  @!P0 NANOSLEEP.SYNCS 0x989680 ;  /* 0x009896800000895d */ /* 0x002fea0003900000 */
[----:B------:R-:W1:Y:S02]  /*c7a0*/  @!P0 SYNCS.PHASECHK.TRANS64 P0, [R8+URZ], R5 ;  /* 0x00000005080085a7 */ /* 0x000e64000800007f */
[----:B-1----:R-:W-:Y:S05]  /*c7b0*/  @!P0 BRA `(.L_x_311) ;  /* 0xfffffffc00f08947 */ /* 0x002fea000383ffff */
[----:B------:R-:W-:Y:S05]  /*c7c0*/  BRA `(.L_x_323) ;  /* 0xfffffff800fc7947 */ /* 0x000fea000383ffff */
.L_x_312:
[----:B0-----:R0:W1:Y:S02]  /*c7d0*/  SYNCS.PHASECHK.TRANS64.TRYWAIT P0, [R9+URZ], R4 ;  /* 0x00000004090075a7 */ /* 0x001064000800017f */
[----:B-1----:R-:W-:Y:S05]  /*c7e0*/  @!P0 NANOSLEEP.SYNCS 0x989680 ;  /* 0x009896800000895d */ /* 0x002fea0003900000 */
[----:B------:R-:W1:Y:S02]  /*c7f0*/  @!P0 SYNCS.PHASECHK.TRANS64 P0, [R9+URZ], R4 ;  /* 0x00000004090085a7 */ /* 0x000e64000800007f */
[----:B-1----:R-:W-:Y:S05]  /*c800*/  @!P0 BRA `(.L_x_312) ;  /* 0xfffffffc00f08947 */ /* 0x002fea000383ffff */
[----:B------:R-:W-:Y:S05]  /*c810*/  BRA `(.L_x_324) ;  /* 0xfffffffc000c7947 */ /* 0x000fea000383ffff */
.L_x_313:
[----:B0-----:R0:W1:Y:S02]  /*c820*/  SYNCS.PHASECHK.TRANS64.TRYWAIT P0, [R6+URZ], R5 ;  /* 0x00000005060075a7 */ /* 0x001064000800017f */
[----:B-1----:R-:W-:Y:S05]  /*c830*/  @!P0 NANOSLEEP.SYNCS 0x989680 ;  /* 0x009896800000895d */ /* 0x002fea0003900000 */
[----:B------:R-:W1:Y:S02]  /*c840*/  @!P0 SYNCS.PHASECHK.TRANS64 P0, [R6+URZ], R5 ;  /* 0x00000005060085a7 */ /* 0x000e64000800007f */
[----:B-1----:R-:W-:Y:S05]  /*c850*/  @!P0 BRA `(.L_x_313) ;  /* 0xfffffffc00f08947 */ /* 0x002fea000383ffff */
[----:B------:R-:W-:Y:S05]  /*c860*/  BRA `(.L_x_325) ;  /* 0xfffffffc00147947 */ /* 0x000fea000383ffff */
.L_x_326:
[----:B------:R-:W-:-:S00]  /*c870*/  BRA `(.L_x_326) ;  /* 0xfffffffc00fc7947 */ /* 0x000fc0000383ffff */
[----:B------:R-:W-:-:S00]  /*c880*/  NOP ;  /* 0x0000000000007918 */ /* 0x000fc00000000000 */
[----:B------:R-:W-:-:S00]  /*c890*/  NOP ;  /* 0x0000000000007918 */ /* 0x000fc00000000000 */
[----:B------:R-:W-:-:S00]  /*c8a0*/  NOP ;  /* 0x0000000000007918 */ /* 0x000fc00000000000 */
[----:B------:R-:W-:-:S00]  /*c8b0*/  NOP ;  /* 0x0000000000007918 */ /* 0x000fc00000000000 */
[----:B------:R-:W-:-:S00]  /*c8c0*/  NOP ;  /* 0x0000000000007918 */ /* 0x000fc00000000000 */
[----:B------:R-:W-:-:S00]  /*c8d0*/  NOP ;  /* 0x0000000000007918 */ /* 0x000fc00000000000 */
[----:B------:R-:W-:-:S00]  /*c8e0*/  NOP ;  /* 0x0000000000007918 */ /* 0x000fc00000000000 */
[----:B------:R-:W-:-:S00]  /*c8f0*/  NOP ;  /* 0x0000000000007918 */ /* 0x000fc00000000000 */
.L_x_327:


//--------------------- .nv.global.init           --------------------------
	.section	.nv.global.init,"aw",@progbits
.nv.global.init:
	.type		$str$22,@object
	.size		$str$22,($str$23 - $str$22)
$str$22:
        /*0000*/ 	.byte	0x6b, 0x5f, 0x74, 0x69, 0x6c, 0x65, 0x5f, 0x63, 0x6f, 0x75, 0x6e, 0x74, 0x20, 0x3e, 0x3d, 0x20
        /*0010*/ 	.byte	0x31, 0x00
	.type		$str$23,@object
	.size		$str$23,(__unnamed_1 - $str$23)
$str$23:
        /*0012*/ 	.byte	0x2f, 0x74, 0x6d, 0x70, 0x2f, 0x63, 0x75, 0x74, 0x6c, 0x61, 0x73, 0x73, 0x5f, 0x73, 0x77, 0x65
        /*0022*/ 	.byte	0x65, 0x70, 0x5f, 0x73, 0x72, 0x63, 0x2f, 0x69, 0x6e, 0x63, 0x6c, 0x75, 0x64, 0x65, 0x2f, 0x63
        /*0032*/ 	.byte	0x75, 0x74, 0x6c, 0x61, 0x73, 0x73, 0x2f, 0x67, 0x65, 0x6d, 0x6d, 0x2f, 0x63, 0x6f, 0x6c, 0x6c
        /*0042*/ 	.byte	0x65, 0x63, 0x74, 0x69, 0x76, 0x65, 0x2f, 0x73, 0x6d, 0x39, 0x30, 0x5f, 0x6d, 0x6d, 0x61, 0x5f
        /*0052*/ 	.byte	0x74, 0x6d, 0x61, 0x5f, 0x67, 0x6d, 0x6d, 0x61, 0x5f, 0x73, 0x73, 0x5f, 0x77, 0x61, 0x72, 0x70
        /*0062*/ 	.byte	0x73, 0x70, 0x65, 0x63, 0x69, 0x61, 0x6c, 0x69, 0x7a, 0x65, 0x64, 0x2e, 0x68, 0x70, 0x70, 0x00
	.type		__unnamed_1,@object
	.size		__unnamed_1,(.L_0 - __unnamed_1)
__unnamed_1:
        /*0072*/ 	.byte	0x76, 0x6f, 0x69, 0x64, 0x20, 0x63, 0x75, 0x74, 0x6c, 0x61, 0x73, 0x73, 0x3a, 0x3a, 0x67, 0x65
        /* <DEDUP_REMOVED lines=180> */
        /*0bc2*/ 	.byte	0x6e, 0x74, 0x69, 0x74, 0x79, 0x5d, 0x00
.L_0:


//--------------------- .nv.shared._ZN7cutlass13device_kernelINS_4gemm6kernel13GemmUniversalIN4cute5tupleIJiiiiEEENS1_10collective13CollectiveMmaINS1_34MainloopSm90TmaGmmaWarpSpecializedILi5ENS5_IJNS4_1CILi1EEENSA_ILi2EEESB_EEENS1_35KernelTmaWarpSpecializedCooperativeEEENS5_IJNSA_ILi256EEENSA_ILi128EEENSA_ILi64EEEEEENS_6half_tENS5_IJlSB_lEEESK_SL_NS4_8TiledMMAINS4_8MMA_AtomIJNS4_4SM904GMMA26MMA_64x128x16_F32F16F16_SSILNSP_5MajorE0ELSR_0ELNSP_7ScaleInE1ELSS_1EEEEEENS4_6LayoutINS5_IJSC_SB_SB_EEENS5_IJSB_NSA_ILi0EEESX_EEEEENS5_IJNS4_10UnderscoreES10_S10_EEEEENS4_23SM90_TMA_LOAD_MULTICASTENS4_14ComposedLayoutINS4_7SwizzleILi3ELi4ELi3EEENS4_18smem_ptr_flag_bitsILi16EEENSV_INS5_IJNSA_ILi8EEESI_EEENS5_IJSI_SB_EEEEEEEvNS4_8identityENS4_13SM90_TMA_LOADES1D_vS1E_EENS_8epilogue10collective6detail29Sm90TmaWarpSpecializedAdapterINS1I_15DefaultEpilogueISK_SL_SL_NS1H_6thread17LinearCombinationISK_Li1EffLNS1M_9ScaleType4KindE0ELNS_15FloatRoundStyleE2ESK_EENS1_15EpilogueDefaultEEEEEvvEEEEvNT_6ParamsE --------------------------
	.section	.nv.shared._ZN7cutlass13device_kernelINS_4gemm6kernel13GemmUniversalIN4cute5tupleIJiiiiEEENS1_10collective13CollectiveMmaINS1_34MainloopSm90TmaGmmaWarpSpecializedILi5ENS5_IJNS4_1CILi1EEENSA_ILi2EEESB_EEENS1_35KernelTmaWarpSpecializedCooperativeEEENS5_IJNSA_ILi256EEENSA_ILi128EEENSA_ILi64EEEEEENS_6half_tENS5_IJlSB_lEEESK_SL_NS4_8TiledMMAINS4_8MMA_AtomIJNS4_4SM904GMMA26MMA_64x128x16_F32F16F16_SSILNSP_5MajorE0ELSR_0ELNSP_7ScaleInE1ELSS_1EEEEEENS4_6LayoutINS5_IJSC_SB_SB_EEENS5_IJSB_NSA_ILi0EEESX_EEEEENS5_IJNS4_10UnderscoreES10_S10_EEEEENS4_23SM90_TMA_LOAD_MULTICASTENS4_14ComposedLayoutINS4_7SwizzleILi3ELi4ELi3EEENS4_18smem_ptr_flag_bitsILi16EEENSV_INS5_IJNSA_ILi8EEESI_EEENS5_IJSI_SB_EEEEEEEvNS4_8identityENS4_13SM90_TMA_LOADES1D_vS1E_EENS_8epilogue10collective6detail29Sm90TmaWarpSpecializedAdapterINS1I_15DefaultEpilogueISK_SL_SL_NS1H_6thread17LinearCombinationISK_Li1EffLNS1M_9ScaleType4KindE0ELNS_15FloatRoundStyleE2ESK_EENS1_15EpilogueDefaultEEEEEvvEEEEvNT_6ParamsE,"aw",@nobits
	.sectionflags	@""
	.align	16
	.zero		1024


//--------------------- .nv.shared.reserved.0     --------------------------
	.section	.nv.shared.reserved.0,"aw",@nobits
	.weak		__nv_reservedSMEM_offset_0_alias
	.size		__nv_reservedSMEM_offset_0_alias, 0, 0
	.other		__nv_reservedSMEM_offset_0_alias,@"STO_CUDA_RESERVED_SHARED STV_DEFAULT"
__nv_reservedSMEM_offset_0_alias:
	.zero		0


//--------------------- .nv.global                --------------------------
	.section	.nv.global,"aw",@nobits
.nv.global:
	.type		_ZN39_INTERNAL_a77b498d_4_k_cu_3a487799_33394cute1_E,@object
	.size		_ZN39_INTERNAL_a77b498d_4_k_cu_3a487799_33394cute1_E,(_ZN39_INTERNAL_a77b498d_4_k_cu_3a487799_33394cuda3std3__45__cpo6cbeginE - _ZN39_INTERNAL_a77b498d_4_k_cu_3a487799_33394cute1_E)
_ZN39_INTERNAL_a77b498d_4_k_cu_3a487799_33394cute1_E:
	.zero		1
	.type		_ZN39_INTERNAL_a77b498d_4_k_cu_3a487799_33394cuda3std3__45__cpo6cbeginE,@object
	.size		_ZN39_INTERNAL_a77b498d_4_k_cu_3a487799_33394cuda3std3__45__cpo6cbeginE,(_ZN39_INTERNAL_a77b498d_4_k_cu_3a487799_33394cuda3std3__48in_placeE - _ZN39_INTERNAL_a77b498d_4_k_cu_3a487799_33394cuda3std3__45__cpo6cbeginE)
_ZN39_INTERNAL_a77b498d_4_k_cu_3a487799_33394cuda3std3__45__cpo6cbeginE:
	.zero		1
	.type		_ZN39_INTERNAL_a77b498d_4_k_cu_3a487799_33394cuda3std3__48in_placeE,@object
	.size		_ZN39_INTERNAL_a77b498d_4_k_cu_3a487799_33394cuda3std3__48in_placeE,(_ZN39_INTERNAL_a77b498d_4_k_cu_3a487799_33394cuda3std6ranges3__45__cpo9iter_moveE - _ZN39_INTERNAL_a77b498d_4_k_cu_3a487799_33394cuda3std3__48in_placeE)
_ZN39_INTERNAL_a77b498d_4_k_cu_3a487799_33394cuda3std3__48in_placeE:
	.zero		1
	.type		_ZN39_INTERNAL_a77b498d_4_k_cu_3a487799_33394cuda3std6ranges3__45__cpo9iter_moveE,@object
	.size		_ZN39_INTERNAL_a77b498d_4_k_cu_3a487799_33394cuda3std6ranges3__45__cpo9iter_moveE,(_ZN39_INTERNAL_a77b498d_4_k_cu_3a487799_33394cuda3std3__45__cpo5beginE - _ZN39_INTERNAL_a77b498d_4_k_cu_3a487799_33394cuda3std6ranges3__45__cpo9iter_moveE)
_ZN39_INTERNAL_a77b498d_4_k_cu_3a487799_33394cuda3std6ranges3__45__cpo9iter_moveE:
	.zero		1
	.type		_ZN39_INTERNAL_a77b498d_4_k_cu_3a487799_33394cuda3std3__45__cpo5beginE,@object
	.size		_ZN39_INTERNAL_a77b498d_4_k_cu_3a487799_33394cuda3std3__45__cpo5beginE,(_ZN39_INTERNAL_a77b498d_4_k_cu_3a487799_33394cuda3std3__441_GLOBAL__N__a77b498d_4_k_cu_3a487799_33396ignoreE - _ZN39_INTERNAL_a77b498d_4_k_cu_3a487799_33394cuda3std3__45__cpo5beginE)
_ZN39_INTERNAL_a77b498d_4_k_cu_3a487799_33394cuda3std3__45__cpo5beginE:
	.zero		1
	.type		_ZN39_INTERNAL_a77b498d_4_k_cu_3a487799_33394cuda3std3__441_GLOBAL__N__a77b498d_4_k_cu_3a487799_33396ignoreE,@object
	.size		_ZN39_INTERNAL_a77b498d_4_k_cu_3a487799_33394cuda3std3__441_GLOBAL__N__a77b498d_4_k_cu_3a487799_33396ignoreE,(_ZN39_INTERNAL_a77b498d_4_k_cu_3a487799_33394cute7productE - _ZN39_INTERNAL_a77b498d_4_k_cu_3a487799_33394cuda3std3__441_GLOBAL__N__a77b498d_4_k_cu_3a487799_33396ignoreE)
_ZN39_INTERNAL_a77b498d_4_k_cu_3a487799_33394cuda3std3__441_GLOBAL__N__a77b498d_4_k_cu_3a487799_33396ignoreE:
	.zero		1
	.type		_ZN39_INTERNAL_a77b498d_4_k_cu_3a487799_33394cute7productE,@object
	.size		_ZN39_INTERNAL_a77b498d_4_k_cu_3a487799_33394cute7productE,(_ZN39_INTERNAL_a77b498d_4_k_cu_3a487799_33394cuda3std3__45__cpo3endE - _ZN39_INTERNAL_a77b498d_4_k_cu_3a487799_33394cute7productE)
_ZN39_INTERNAL_a77b498d_4_k_cu_3a487799_33394cute7productE:
	.zero		1
	.type		_ZN39_INTERNAL_a77b498d_4_k_cu_3a487799_33394cuda3std3__45__cpo3endE,@object
	.size		_ZN39_INTERNAL_a77b498d_4_k_cu_3a487799_33394cuda3std3__45__cpo3endE,(_ZN39_INTERNAL_a77b498d_4_k_cu_3a487799_33394cuda3std3__419piecewise_constructE - _ZN39_INTERNAL_a77b498d_4_k_cu_3a487799_33394cuda3std3__45__cpo3endE)
_ZN39_INTERNAL_a77b498d_4_k_cu_3a487799_33394cuda3std3__45__cpo3endE:
	.zero		1
	.type		_ZN39_INTERNAL_a77b498d_4_k_cu_3a487799_33394cuda3std3__419piecewise_constructE,@object
	.size		_ZN39_INTERNAL_a77b498d_4_k_cu_3a487799_33394cuda3std3__419piecewise_constructE,(_ZN39_INTERNAL_a77b498d_4_k_cu_3a487799_33394cuda3std3__45__cpo4cendE - _ZN39_INTERNAL_a77b498d_4_k_cu_3a487799_33394cuda3std3__419piecewise_constructE)
_ZN39_INTERNAL_a77b498d_4_k_cu_3a487799_33394cuda3std3__419piecewise_constructE:
	.zero		1
	.type		_ZN39_INTERNAL_a77b498d_4_k_cu_3a487799_33394cuda3std3__45__cpo4cendE,@object
	.size		_ZN39_INTERNAL_a77b498d_4_k_cu_3a487799_33394cuda3std3__45__cpo4cendE,(_ZN39_INTERNAL_a77b498d_4_k_cu_3a487799_33394cuda3std6ranges3__45__cpo4swapE - _ZN39_INTERNAL_a77b498d_4_k_cu_3a487799_33394cuda3std3__45__cpo4cendE)
_ZN39_INTERNAL_a77b498d_4_k_cu_3a487799_33394cuda3std3__45__cpo4cendE:
	.zero		1
	.type		_ZN39_INTERNAL_a77b498d_4_k_cu_3a487799_33394cuda3std6ranges3__45__cpo4swapE,@object
	.size		_ZN39_INTERNAL_a77b498d_4_k_cu_3a487799_33394cuda3std6ranges3__45__cpo4swapE,(.L_8 - _ZN39_INTERNAL_a77b498d_4_k_cu_3a487799_33394cuda3std6ranges3__45__cpo4swapE)
_ZN39_INTERNAL_a77b498d_4_k_cu_3a487799_33394cuda3std6ranges3__45__cpo4swapE:
	.zero		1
.L_8:


//--------------------- .nv.constant0._ZN7cutlass13device_kernelINS_4gemm6kernel13GemmUniversalIN4cute5tupleIJiiiiEEENS1_10collective13CollectiveMmaINS1_34MainloopSm90TmaGmmaWarpSpecializedILi5ENS5_IJNS4_1CILi1EEENSA_ILi2EEESB_EEENS1_35KernelTmaWarpSpecializedCooperativeEEENS5_IJNSA_ILi256EEENSA_ILi128EEENSA_ILi64EEEEEENS_6half_tENS5_IJlSB_lEEESK_SL_NS4_8TiledMMAINS4_8MMA_AtomIJNS4_4SM904GMMA26MMA_64x128x16_F32F16F16_SSILNSP_5MajorE0ELSR_0ELNSP_7ScaleInE1ELSS_1EEEEEENS4_6LayoutINS5_IJSC_SB_SB_EEENS5_IJSB_NSA_ILi0EEESX_EEEEENS5_IJNS4_10UnderscoreES10_S10_EEEEENS4_23SM90_TMA_LOAD_MULTICASTENS4_14ComposedLayoutINS4_7SwizzleILi3ELi4ELi3EEENS4_18smem_ptr_flag_bitsILi16EEENSV_INS5_IJNSA_ILi8EEESI_EEENS5_IJSI_SB_EEEEEEEvNS4_8identityENS4_13SM90_TMA_LOADES1D_vS1E_EENS_8epilogue10collective6detail29Sm90TmaWarpSpecializedAdapterINS1I_15DefaultEpilogueISK_SL_SL_NS1H_6thread17LinearCombinationISK_Li1EffLNS1M_9ScaleType4KindE0ELNS_15FloatRoundStyleE2ESK_EENS1_15EpilogueDefaultEEEEEvvEEEEvNT_6ParamsE --------------------------
	.section	.nv.constant0._ZN7cutlass13device_kernelINS_4gemm6kernel13GemmUniversalIN4cute5tupleIJiiiiEEENS1_10collective13CollectiveMmaINS1_34MainloopSm90TmaGmmaWarpSpecializedILi5ENS5_IJNS4_1CILi1EEENSA_ILi2EEESB_EEENS1_35KernelTmaWarpSpecializedCooperativeEEENS5_IJNSA_ILi256EEENSA_ILi128EEENSA_ILi64EEEEEENS_6half_tENS5_IJlSB_lEEESK_SL_NS4_8TiledMMAINS4_8MMA_AtomIJNS4_4SM904GMMA26MMA_64x128x16_F32F16F16_SSILNSP_5MajorE0ELSR_0ELNSP_7ScaleInE1ELSS_1EEEEEENS4_6LayoutINS5_IJSC_SB_SB_EEENS5_IJSB_NSA_ILi0EEESX_EEEEENS5_IJNS4_10UnderscoreES10_S10_EEEEENS4_23SM90_TMA_LOAD_MULTICASTENS4_14ComposedLayoutINS4_7SwizzleILi3ELi4ELi3EEENS4_18smem_ptr_flag_bitsILi16EEENSV_INS5_IJNSA_ILi8EEESI_EEENS5_IJSI_SB_EEEEEEEvNS4_8identityENS4_13SM90_TMA_LOADES1D_vS1E_EENS_8epilogue10collective6detail29Sm90TmaWarpSpecializedAdapterINS1I_15DefaultEpilogueISK_SL_SL_NS1H_6thread17LinearCombinationISK_Li1EffLNS1M_9ScaleType4KindE0ELNS_15FloatRoundStyleE2ESK_EENS1_15EpilogueDefaultEEEEEvvEEEEvNT_6ParamsE,"a",@progbits
	.sectionflags	@""
	.align	4
.nv.constant0._ZN7cutlass13device_kernelINS_4gemm6kernel13GemmUniversalIN4cute5tupleIJiiiiEEENS1_10collective13CollectiveMmaINS1_34MainloopSm90TmaGmmaWarpSpecializedILi5ENS5_IJNS4_1CILi1EEENSA_ILi2EEESB_EEENS1_35KernelTmaWarpSpecializedCooperativeEEENS5_IJNSA_ILi256EEENSA_ILi128EEENSA_ILi64EEEEEENS_6half_tENS5_IJlSB_lEEESK_SL_NS4_8TiledMMAINS4_8MMA_AtomIJNS4_4SM904GMMA26MMA_64x128x16_F32F16F16_SSILNSP_5MajorE0ELSR_0ELNSP_7ScaleInE1ELSS_1EEEEEENS4_6LayoutINS5_IJSC_SB_SB_EEENS5_IJSB_NSA_ILi0EEESX_EEEEENS5_IJNS4_10UnderscoreES10_S10_EEEEENS4_23SM90_TMA_LOAD_MULTICASTENS4_14ComposedLayoutINS4_7SwizzleILi3ELi4ELi3EEENS4_18smem_ptr_flag_bitsILi16EEENSV_INS5_IJNSA_ILi8EEESI_EEENS5_IJSI_SB_EEEEEEEvNS4_8identityENS4_13SM90_TMA_LOADES1D_vS1E_EENS_8epilogue10collective6detail29Sm90TmaWarpSpecializedAdapterINS1I_15DefaultEpilogueISK_SL_SL_NS1H_6thread17LinearCombinationISK_Li1EffLNS1M_9ScaleType4KindE0ELNS_15FloatRoundStyleE2ESK_EENS1_15EpilogueDefaultEEEEEvvEEEEvNT_6ParamsE:
	.zero		1664


//--------------------- SYMBOLS --------------------------

	.type		.nv.reservedSmem.offset0,@object
	.size		.nv.reservedSmem.offset0,0x4
	.type		__assertfail,@function
